//
// Generated by NVIDIA NVVM Compiler
//
// Compiler Build ID: CL-36424714
// Cuda compilation tools, release 13.0, V13.0.88
// Based on NVVM 20.0.0
//

.version 9.0
.target sm_100
.address_size 64

	// .globl	_Z40knapsack_simulated_annealing_CUDA_kerneliiiiPiP4itemPbS2_S_

.visible .entry _Z40knapsack_simulated_annealing_CUDA_kerneliiiiPiP4itemPbS2_S_(
	.param .u32 _Z40knapsack_simulated_annealing_CUDA_kerneliiiiPiP4itemPbS2_S__param_0,
	.param .u32 _Z40knapsack_simulated_annealing_CUDA_kerneliiiiPiP4itemPbS2_S__param_1,
	.param .u32 _Z40knapsack_simulated_annealing_CUDA_kerneliiiiPiP4itemPbS2_S__param_2,
	.param .u32 _Z40knapsack_simulated_annealing_CUDA_kerneliiiiPiP4itemPbS2_S__param_3,
	.param .u64 .ptr .align 1 _Z40knapsack_simulated_annealing_CUDA_kerneliiiiPiP4itemPbS2_S__param_4,
	.param .u64 .ptr .align 1 _Z40knapsack_simulated_annealing_CUDA_kerneliiiiPiP4itemPbS2_S__param_5,
	.param .u64 .ptr .align 1 _Z40knapsack_simulated_annealing_CUDA_kerneliiiiPiP4itemPbS2_S__param_6,
	.param .u64 .ptr .align 1 _Z40knapsack_simulated_annealing_CUDA_kerneliiiiPiP4itemPbS2_S__param_7,
	.param .u64 .ptr .align 1 _Z40knapsack_simulated_annealing_CUDA_kerneliiiiPiP4itemPbS2_S__param_8
)
{
	.reg .pred 	%p<38>;
	.reg .b16 	%rs<6>;
	.reg .b32 	%r<411>;
	.reg .b32 	%f<5>;
	.reg .b64 	%rd<163>;
	.reg .b64 	%fd<32>;

	ld.param.u32 	%r92, [_Z40knapsack_simulated_annealing_CUDA_kerneliiiiPiP4itemPbS2_S__param_0];
	ld.param.u32 	%r93, [_Z40knapsack_simulated_annealing_CUDA_kerneliiiiPiP4itemPbS2_S__param_1];
	ld.param.u64 	%rd16, [_Z40knapsack_simulated_annealing_CUDA_kerneliiiiPiP4itemPbS2_S__param_4];
	ld.param.u64 	%rd17, [_Z40knapsack_simulated_annealing_CUDA_kerneliiiiPiP4itemPbS2_S__param_5];
	ld.param.u64 	%rd18, [_Z40knapsack_simulated_annealing_CUDA_kerneliiiiPiP4itemPbS2_S__param_6];
	ld.param.u64 	%rd19, [_Z40knapsack_simulated_annealing_CUDA_kerneliiiiPiP4itemPbS2_S__param_7];
	ld.param.u64 	%rd20, [_Z40knapsack_simulated_annealing_CUDA_kerneliiiiPiP4itemPbS2_S__param_8];
	cvta.to.global.u64 	%rd1, %rd17;
	cvta.to.global.u64 	%rd2, %rd18;
	cvta.to.global.u64 	%rd3, %rd20;
	cvta.to.global.u64 	%rd4, %rd16;
	cvta.to.global.u64 	%rd5, %rd19;
	mov.u32 	%r98, %ctaid.x;
	mov.u32 	%r99, %ntid.x;
	mov.u32 	%r100, %tid.x;
	mad.lo.s32 	%r1, %r98, %r99, %r100;
	mov.u32 	%r101, %nctaid.x;
	mul.lo.s32 	%r2, %r99, %r101;
	mul.lo.s32 	%r102, %r1, 256000;
	cvt.s64.s32 	%rd161, %r102;
	mov.u32 	%r3, %tid.y;
	mov.u32 	%r4, %ntid.y;
	mul.lo.s32 	%r5, %r1, %r4;
	add.s32 	%r103, %r93, 1;
	and.b32  	%r6, %r4, 15;
	and.b32  	%r7, %r4, 7;
	and.b32  	%r8, %r103, 15;
	and.b32  	%r9, %r103, 7;
	and.b32  	%r10, %r103, -16;
	and.b32  	%r11, %r103, 3;
	mov.f64 	%fd30, 0d40F86A0000000000;
	mov.b32 	%r370, 0;
	mov.u32 	%r410, %r370;
$L__BB0_1:
	setp.ne.s32 	%p1, %r3, 0;
	@%p1 bra 	$L__BB0_3;
	add.s64 	%rd8, %rd161, 1;
	add.s64 	%rd21, %rd161, -7046029254386353131;
	shr.u64 	%rd22, %rd21, 30;
	xor.b64  	%rd23, %rd22, %rd21;
	mul.lo.s64 	%rd24, %rd23, -4658895280553007687;
	shr.u64 	%rd25, %rd24, 27;
	xor.b64  	%rd26, %rd25, %rd24;
	mul.lo.s64 	%rd27, %rd26, -7723592293110705685;
	shr.u64 	%rd28, %rd27, 31;
	xor.b64  	%rd29, %rd28, %rd27;
	cvt.s64.s32 	%rd30, %r92;
	rem.u64 	%rd31, %rd29, %rd30;
	cvt.u32.u64 	%r104, %rd31;
	mad.lo.s32 	%r105, %r2, %r104, %r1;
	cvt.s64.s32 	%rd32, %r105;
	add.s64 	%rd33, %rd5, %rd32;
	ld.global.u8 	%rs1, [%rd33];
	setp.eq.s16 	%p2, %rs1, 0;
	selp.u16 	%rs2, 1, 0, %p2;
	st.global.u8 	[%rd33], %rs2;
	mov.u64 	%rd161, %rd8;
$L__BB0_3:
	ld.param.u32 	%r359, [_Z40knapsack_simulated_annealing_CUDA_kerneliiiiPiP4itemPbS2_S__param_1];
	setp.gt.s32 	%p3, %r3, %r359;
	bar.sync 	0;
	@%p3 bra 	$L__BB0_6;
	mov.u32 	%r373, %r3;
$L__BB0_5:
	ld.param.u32 	%r360, [_Z40knapsack_simulated_annealing_CUDA_kerneliiiiPiP4itemPbS2_S__param_1];
	mad.lo.s32 	%r106, %r373, %r2, %r1;
	mul.wide.s32 	%rd34, %r106, 4;
	add.s64 	%rd35, %rd4, %rd34;
	mov.b32 	%r107, 0;
	st.global.u32 	[%rd35], %r107;
	add.s32 	%r373, %r373, %r4;
	setp.le.s32 	%p4, %r373, %r360;
	@%p4 bra 	$L__BB0_5;
$L__BB0_6:
	setp.ge.s32 	%p5, %r3, %r92;
	bar.sync 	0;
	mov.b32 	%r376, 0;
	@%p5 bra 	$L__BB0_11;
	mov.b32 	%r376, 0;
	mov.u32 	%r374, %r3;
$L__BB0_8:
	mad.lo.s32 	%r110, %r374, %r2, %r1;
	cvt.s64.s32 	%rd36, %r110;
	add.s64 	%rd37, %rd5, %rd36;
	ld.global.u8 	%rs3, [%rd37];
	setp.eq.s16 	%p6, %rs3, 0;
	@%p6 bra 	$L__BB0_10;
	mul.wide.s32 	%rd38, %r374, 16;
	add.s64 	%rd39, %rd1, %rd38;
	ld.global.u32 	%r111, [%rd39+8];
	mad.lo.s32 	%r112, %r111, %r2, %r1;
	mul.wide.s32 	%rd40, %r112, 4;
	add.s64 	%rd41, %rd4, %rd40;
	ld.global.u32 	%r113, [%rd39+4];
	atom.global.add.u32 	%r114, [%rd41], %r113;
	ld.global.u32 	%r115, [%rd39+12];
	mad.lo.s32 	%r116, %r2, %r115, %r2;
	add.s32 	%r117, %r116, %r1;
	mul.wide.s32 	%rd42, %r117, 4;
	add.s64 	%rd43, %rd4, %rd42;
	ld.global.u32 	%r118, [%rd39+4];
	neg.s32 	%r119, %r118;
	atom.global.add.u32 	%r120, [%rd43], %r119;
	ld.global.u32 	%r121, [%rd39];
	add.s32 	%r376, %r121, %r376;
$L__BB0_10:
	add.s32 	%r374, %r374, %r4;
	setp.lt.s32 	%p7, %r374, %r92;
	@%p7 bra 	$L__BB0_8;
$L__BB0_11:
	mul.wide.u32 	%rd44, %r5, 4;
	add.s64 	%rd10, %rd3, %rd44;
	add.s32 	%r122, %r5, %r3;
	mul.wide.u32 	%rd45, %r122, 4;
	add.s64 	%rd46, %rd3, %rd45;
	st.global.u32 	[%rd46], %r376;
	bar.sync 	0;
	@%p1 bra 	$L__BB0_43;
	setp.lt.u32 	%p9, %r4, 16;
	mov.b32 	%r382, 0;
	mov.u32 	%r387, %r382;
	@%p9 bra 	$L__BB0_15;
	and.b32  	%r126, %r4, -16;
	neg.s32 	%r389, %r126;
	add.s32 	%r388, %r5, 7;
	mov.b32 	%r387, 0;
$L__BB0_14:
	.pragma "nounroll";
	and.b32  	%r382, %r4, 2032;
	add.s32 	%r127, %r388, -7;
	mul.wide.u32 	%rd47, %r127, 4;
	add.s64 	%rd48, %rd3, %rd47;
	ld.global.u32 	%r128, [%rd48];
	add.s32 	%r129, %r128, %r387;
	add.s32 	%r130, %r388, -6;
	mul.wide.u32 	%rd49, %r130, 4;
	add.s64 	%rd50, %rd3, %rd49;
	ld.global.u32 	%r131, [%rd50];
	add.s32 	%r132, %r131, %r129;
	add.s32 	%r133, %r388, -5;
	mul.wide.u32 	%rd51, %r133, 4;
	add.s64 	%rd52, %rd3, %rd51;
	ld.global.u32 	%r134, [%rd52];
	add.s32 	%r135, %r134, %r132;
	add.s32 	%r136, %r388, -4;
	mul.wide.u32 	%rd53, %r136, 4;
	add.s64 	%rd54, %rd3, %rd53;
	ld.global.u32 	%r137, [%rd54];
	add.s32 	%r138, %r137, %r135;
	add.s32 	%r139, %r388, -3;
	mul.wide.u32 	%rd55, %r139, 4;
	add.s64 	%rd56, %rd3, %rd55;
	ld.global.u32 	%r140, [%rd56];
	add.s32 	%r141, %r140, %r138;
	add.s32 	%r142, %r388, -2;
	mul.wide.u32 	%rd57, %r142, 4;
	add.s64 	%rd58, %rd3, %rd57;
	ld.global.u32 	%r143, [%rd58];
	add.s32 	%r144, %r143, %r141;
	add.s32 	%r145, %r388, -1;
	mul.wide.u32 	%rd59, %r145, 4;
	add.s64 	%rd60, %rd3, %rd59;
	ld.global.u32 	%r146, [%rd60];
	add.s32 	%r147, %r146, %r144;
	add.s32 	%r148, %r388, 8;
	mul.wide.u32 	%rd61, %r388, 4;
	add.s64 	%rd62, %rd3, %rd61;
	ld.global.u32 	%r149, [%rd62];
	add.s32 	%r150, %r149, %r147;
	add.s32 	%r151, %r388, 1;
	mul.wide.u32 	%rd63, %r151, 4;
	add.s64 	%rd64, %rd3, %rd63;
	ld.global.u32 	%r152, [%rd64];
	add.s32 	%r153, %r152, %r150;
	add.s32 	%r154, %r388, 2;
	mul.wide.u32 	%rd65, %r154, 4;
	add.s64 	%rd66, %rd3, %rd65;
	ld.global.u32 	%r155, [%rd66];
	add.s32 	%r156, %r155, %r153;
	add.s32 	%r157, %r388, 3;
	mul.wide.u32 	%rd67, %r157, 4;
	add.s64 	%rd68, %rd3, %rd67;
	ld.global.u32 	%r158, [%rd68];
	add.s32 	%r159, %r158, %r156;
	add.s32 	%r160, %r388, 4;
	mul.wide.u32 	%rd69, %r160, 4;
	add.s64 	%rd70, %rd3, %rd69;
	ld.global.u32 	%r161, [%rd70];
	add.s32 	%r162, %r161, %r159;
	add.s32 	%r163, %r388, 5;
	mul.wide.u32 	%rd71, %r163, 4;
	add.s64 	%rd72, %rd3, %rd71;
	ld.global.u32 	%r164, [%rd72];
	add.s32 	%r165, %r164, %r162;
	add.s32 	%r166, %r388, 6;
	mul.wide.u32 	%rd73, %r166, 4;
	add.s64 	%rd74, %rd3, %rd73;
	ld.global.u32 	%r167, [%rd74];
	add.s32 	%r168, %r167, %r165;
	add.s32 	%r169, %r388, 7;
	mul.wide.u32 	%rd75, %r169, 4;
	add.s64 	%rd76, %rd3, %rd75;
	ld.global.u32 	%r170, [%rd76];
	add.s32 	%r171, %r170, %r168;
	mul.wide.u32 	%rd77, %r148, 4;
	add.s64 	%rd78, %rd3, %rd77;
	ld.global.u32 	%r172, [%rd78];
	add.s32 	%r387, %r172, %r171;
	add.s32 	%r389, %r389, 16;
	add.s32 	%r388, %r388, 16;
	setp.eq.s32 	%p10, %r389, 0;
	@%p10 bra 	$L__BB0_15;
	bra.uni 	$L__BB0_14;
$L__BB0_15:
	setp.eq.s32 	%p11, %r6, 0;
	@%p11 bra 	$L__BB0_25;
	add.s32 	%r174, %r6, -1;
	setp.lt.u32 	%p12, %r174, 7;
	@%p12 bra 	$L__BB0_18;
	add.s32 	%r175, %r382, %r5;
	mul.wide.u32 	%rd79, %r175, 4;
	add.s64 	%rd80, %rd3, %rd79;
	ld.global.u32 	%r176, [%rd80];
	add.s32 	%r177, %r176, %r387;
	add.s32 	%r178, %r175, 1;
	mul.wide.u32 	%rd81, %r178, 4;
	add.s64 	%rd82, %rd3, %rd81;
	ld.global.u32 	%r179, [%rd82];
	add.s32 	%r180, %r179, %r177;
	add.s32 	%r181, %r175, 2;
	mul.wide.u32 	%rd83, %r181, 4;
	add.s64 	%rd84, %rd3, %rd83;
	ld.global.u32 	%r182, [%rd84];
	add.s32 	%r183, %r182, %r180;
	add.s32 	%r184, %r175, 3;
	mul.wide.u32 	%rd85, %r184, 4;
	add.s64 	%rd86, %rd3, %rd85;
	ld.global.u32 	%r185, [%rd86];
	add.s32 	%r186, %r185, %r183;
	add.s32 	%r187, %r175, 4;
	mul.wide.u32 	%rd87, %r187, 4;
	add.s64 	%rd88, %rd3, %rd87;
	ld.global.u32 	%r188, [%rd88];
	add.s32 	%r189, %r188, %r186;
	add.s32 	%r190, %r175, 5;
	mul.wide.u32 	%rd89, %r190, 4;
	add.s64 	%rd90, %rd3, %rd89;
	ld.global.u32 	%r191, [%rd90];
	add.s32 	%r192, %r191, %r189;
	add.s32 	%r193, %r175, 6;
	mul.wide.u32 	%rd91, %r193, 4;
	add.s64 	%rd92, %rd3, %rd91;
	ld.global.u32 	%r194, [%rd92];
	add.s32 	%r195, %r194, %r192;
	add.s32 	%r196, %r175, 7;
	mul.wide.u32 	%rd93, %r196, 4;
	add.s64 	%rd94, %rd3, %rd93;
	ld.global.u32 	%r197, [%rd94];
	add.s32 	%r387, %r197, %r195;
	add.s32 	%r382, %r382, 8;
$L__BB0_18:
	setp.eq.s32 	%p13, %r7, 0;
	@%p13 bra 	$L__BB0_25;
	add.s32 	%r199, %r7, -1;
	setp.lt.u32 	%p14, %r199, 3;
	@%p14 bra 	$L__BB0_21;
	add.s32 	%r200, %r382, %r5;
	mul.wide.u32 	%rd95, %r200, 4;
	add.s64 	%rd96, %rd3, %rd95;
	ld.global.u32 	%r201, [%rd96];
	add.s32 	%r202, %r201, %r387;
	add.s32 	%r203, %r200, 1;
	mul.wide.u32 	%rd97, %r203, 4;
	add.s64 	%rd98, %rd3, %rd97;
	ld.global.u32 	%r204, [%rd98];
	add.s32 	%r205, %r204, %r202;
	add.s32 	%r206, %r200, 2;
	mul.wide.u32 	%rd99, %r206, 4;
	add.s64 	%rd100, %rd3, %rd99;
	ld.global.u32 	%r207, [%rd100];
	add.s32 	%r208, %r207, %r205;
	add.s32 	%r209, %r200, 3;
	mul.wide.u32 	%rd101, %r209, 4;
	add.s64 	%rd102, %rd3, %rd101;
	ld.global.u32 	%r210, [%rd102];
	add.s32 	%r387, %r210, %r208;
	add.s32 	%r382, %r382, 4;
$L__BB0_21:
	and.b32  	%r38, %r4, 3;
	setp.eq.s32 	%p15, %r38, 0;
	@%p15 bra 	$L__BB0_25;
	setp.eq.s32 	%p16, %r38, 1;
	add.s32 	%r39, %r382, %r5;
	mul.wide.u32 	%rd103, %r39, 4;
	add.s64 	%rd104, %rd3, %rd103;
	ld.global.u32 	%r211, [%rd104];
	add.s32 	%r387, %r211, %r387;
	@%p16 bra 	$L__BB0_25;
	setp.eq.s32 	%p17, %r38, 2;
	add.s32 	%r212, %r39, 1;
	mul.wide.u32 	%rd105, %r212, 4;
	add.s64 	%rd106, %rd3, %rd105;
	ld.global.u32 	%r213, [%rd106];
	add.s32 	%r387, %r213, %r387;
	@%p17 bra 	$L__BB0_25;
	add.s32 	%r214, %r39, 2;
	mul.wide.u32 	%rd107, %r214, 4;
	add.s64 	%rd108, %rd3, %rd107;
	ld.global.u32 	%r215, [%rd108];
	add.s32 	%r387, %r215, %r387;
$L__BB0_25:
	ld.param.u32 	%r361, [_Z40knapsack_simulated_annealing_CUDA_kerneliiiiPiP4itemPbS2_S__param_1];
	setp.lt.s32 	%p18, %r361, 0;
	mov.b32 	%r406, 0;
	@%p18 bra 	$L__BB0_39;
	ld.param.u32 	%r362, [_Z40knapsack_simulated_annealing_CUDA_kerneliiiiPiP4itemPbS2_S__param_1];
	setp.lt.u32 	%p19, %r362, 15;
	mov.b32 	%r399, 0;
	mov.u32 	%r396, %r399;
	mov.u32 	%r406, %r399;
	@%p19 bra 	$L__BB0_29;
	mov.b32 	%r391, 0;
	mov.u32 	%r396, %r391;
	mov.u32 	%r406, %r391;
$L__BB0_28:
	.pragma "nounroll";
	ld.param.u32 	%r363, [_Z40knapsack_simulated_annealing_CUDA_kerneliiiiPiP4itemPbS2_S__param_2];
	mad.lo.s32 	%r220, %r391, %r2, %r1;
	mul.wide.s32 	%rd109, %r220, 4;
	add.s64 	%rd110, %rd4, %rd109;
	ld.global.u32 	%r221, [%rd110];
	add.s32 	%r222, %r221, %r396;
	sub.s32 	%r223, %r222, %r363;
	max.s32 	%r224, %r406, %r223;
	mul.wide.s32 	%rd111, %r2, 4;
	add.s64 	%rd112, %rd110, %rd111;
	ld.global.u32 	%r225, [%rd112];
	add.s32 	%r226, %r225, %r222;
	sub.s32 	%r227, %r226, %r363;
	max.s32 	%r228, %r224, %r227;
	add.s64 	%rd113, %rd112, %rd111;
	ld.global.u32 	%r229, [%rd113];
	add.s32 	%r230, %r229, %r226;
	sub.s32 	%r231, %r230, %r363;
	max.s32 	%r232, %r228, %r231;
	add.s64 	%rd114, %rd113, %rd111;
	ld.global.u32 	%r233, [%rd114];
	add.s32 	%r234, %r233, %r230;
	sub.s32 	%r235, %r234, %r363;
	max.s32 	%r236, %r232, %r235;
	add.s64 	%rd115, %rd114, %rd111;
	ld.global.u32 	%r237, [%rd115];
	add.s32 	%r238, %r237, %r234;
	sub.s32 	%r239, %r238, %r363;
	max.s32 	%r240, %r236, %r239;
	add.s64 	%rd116, %rd115, %rd111;
	ld.global.u32 	%r241, [%rd116];
	add.s32 	%r242, %r241, %r238;
	sub.s32 	%r243, %r242, %r363;
	max.s32 	%r244, %r240, %r243;
	add.s64 	%rd117, %rd116, %rd111;
	ld.global.u32 	%r245, [%rd117];
	add.s32 	%r246, %r245, %r242;
	sub.s32 	%r247, %r246, %r363;
	max.s32 	%r248, %r244, %r247;
	add.s64 	%rd118, %rd117, %rd111;
	ld.global.u32 	%r249, [%rd118];
	add.s32 	%r250, %r249, %r246;
	sub.s32 	%r251, %r250, %r363;
	max.s32 	%r252, %r248, %r251;
	add.s64 	%rd119, %rd118, %rd111;
	ld.global.u32 	%r253, [%rd119];
	add.s32 	%r254, %r253, %r250;
	sub.s32 	%r255, %r254, %r363;
	max.s32 	%r256, %r252, %r255;
	add.s64 	%rd120, %rd119, %rd111;
	ld.global.u32 	%r257, [%rd120];
	add.s32 	%r258, %r257, %r254;
	sub.s32 	%r259, %r258, %r363;
	max.s32 	%r260, %r256, %r259;
	add.s64 	%rd121, %rd120, %rd111;
	ld.global.u32 	%r261, [%rd121];
	add.s32 	%r262, %r261, %r258;
	sub.s32 	%r263, %r262, %r363;
	max.s32 	%r264, %r260, %r263;
	add.s64 	%rd122, %rd121, %rd111;
	ld.global.u32 	%r265, [%rd122];
	add.s32 	%r266, %r265, %r262;
	sub.s32 	%r267, %r266, %r363;
	max.s32 	%r268, %r264, %r267;
	add.s64 	%rd123, %rd122, %rd111;
	ld.global.u32 	%r269, [%rd123];
	add.s32 	%r270, %r269, %r266;
	sub.s32 	%r271, %r270, %r363;
	max.s32 	%r272, %r268, %r271;
	add.s64 	%rd124, %rd123, %rd111;
	ld.global.u32 	%r273, [%rd124];
	add.s32 	%r274, %r273, %r270;
	sub.s32 	%r275, %r274, %r363;
	max.s32 	%r276, %r272, %r275;
	add.s64 	%rd125, %rd124, %rd111;
	ld.global.u32 	%r277, [%rd125];
	add.s32 	%r278, %r277, %r274;
	sub.s32 	%r279, %r278, %r363;
	max.s32 	%r280, %r276, %r279;
	add.s64 	%rd126, %rd125, %rd111;
	ld.global.u32 	%r281, [%rd126];
	add.s32 	%r396, %r281, %r278;
	sub.s32 	%r282, %r396, %r363;
	max.s32 	%r406, %r280, %r282;
	add.s32 	%r391, %r391, 16;
	setp.ne.s32 	%p20, %r391, %r10;
	mov.u32 	%r399, %r10;
	@%p20 bra 	$L__BB0_28;
$L__BB0_29:
	setp.eq.s32 	%p21, %r8, 0;
	@%p21 bra 	$L__BB0_39;
	add.s32 	%r284, %r8, -1;
	setp.lt.u32 	%p22, %r284, 7;
	@%p22 bra 	$L__BB0_32;
	ld.param.u32 	%r364, [_Z40knapsack_simulated_annealing_CUDA_kerneliiiiPiP4itemPbS2_S__param_2];
	mad.lo.s32 	%r285, %r399, %r2, %r1;
	mul.wide.s32 	%rd127, %r285, 4;
	add.s64 	%rd128, %rd4, %rd127;
	ld.global.u32 	%r286, [%rd128];
	add.s32 	%r287, %r286, %r396;
	sub.s32 	%r288, %r287, %r364;
	max.s32 	%r289, %r406, %r288;
	mul.wide.s32 	%rd129, %r2, 4;
	add.s64 	%rd130, %rd128, %rd129;
	ld.global.u32 	%r290, [%rd130];
	add.s32 	%r291, %r290, %r287;
	sub.s32 	%r292, %r291, %r364;
	max.s32 	%r293, %r289, %r292;
	add.s64 	%rd131, %rd130, %rd129;
	ld.global.u32 	%r294, [%rd131];
	add.s32 	%r295, %r294, %r291;
	sub.s32 	%r296, %r295, %r364;
	max.s32 	%r297, %r293, %r296;
	add.s64 	%rd132, %rd131, %rd129;
	ld.global.u32 	%r298, [%rd132];
	add.s32 	%r299, %r298, %r295;
	sub.s32 	%r300, %r299, %r364;
	max.s32 	%r301, %r297, %r300;
	add.s64 	%rd133, %rd132, %rd129;
	ld.global.u32 	%r302, [%rd133];
	add.s32 	%r303, %r302, %r299;
	sub.s32 	%r304, %r303, %r364;
	max.s32 	%r305, %r301, %r304;
	add.s64 	%rd134, %rd133, %rd129;
	ld.global.u32 	%r306, [%rd134];
	add.s32 	%r307, %r306, %r303;
	sub.s32 	%r308, %r307, %r364;
	max.s32 	%r309, %r305, %r308;
	add.s64 	%rd135, %rd134, %rd129;
	ld.global.u32 	%r310, [%rd135];
	add.s32 	%r311, %r310, %r307;
	sub.s32 	%r312, %r311, %r364;
	max.s32 	%r313, %r309, %r312;
	add.s64 	%rd136, %rd135, %rd129;
	ld.global.u32 	%r314, [%rd136];
	add.s32 	%r396, %r314, %r311;
	sub.s32 	%r315, %r396, %r364;
	max.s32 	%r406, %r313, %r315;
	add.s32 	%r399, %r399, 8;
$L__BB0_32:
	setp.eq.s32 	%p23, %r9, 0;
	@%p23 bra 	$L__BB0_39;
	add.s32 	%r317, %r9, -1;
	setp.lt.u32 	%p24, %r317, 3;
	@%p24 bra 	$L__BB0_35;
	ld.param.u32 	%r365, [_Z40knapsack_simulated_annealing_CUDA_kerneliiiiPiP4itemPbS2_S__param_2];
	mad.lo.s32 	%r318, %r399, %r2, %r1;
	mul.wide.s32 	%rd137, %r318, 4;
	add.s64 	%rd138, %rd4, %rd137;
	ld.global.u32 	%r319, [%rd138];
	add.s32 	%r320, %r319, %r396;
	sub.s32 	%r321, %r320, %r365;
	max.s32 	%r322, %r406, %r321;
	mul.wide.s32 	%rd139, %r2, 4;
	add.s64 	%rd140, %rd138, %rd139;
	ld.global.u32 	%r323, [%rd140];
	add.s32 	%r324, %r323, %r320;
	sub.s32 	%r325, %r324, %r365;
	max.s32 	%r326, %r322, %r325;
	add.s64 	%rd141, %rd140, %rd139;
	ld.global.u32 	%r327, [%rd141];
	add.s32 	%r328, %r327, %r324;
	sub.s32 	%r329, %r328, %r365;
	max.s32 	%r330, %r326, %r329;
	add.s64 	%rd142, %rd141, %rd139;
	ld.global.u32 	%r331, [%rd142];
	add.s32 	%r396, %r331, %r328;
	sub.s32 	%r332, %r396, %r365;
	max.s32 	%r406, %r330, %r332;
	add.s32 	%r399, %r399, 4;
$L__BB0_35:
	setp.eq.s32 	%p25, %r11, 0;
	@%p25 bra 	$L__BB0_39;
	ld.param.u32 	%r366, [_Z40knapsack_simulated_annealing_CUDA_kerneliiiiPiP4itemPbS2_S__param_2];
	setp.eq.s32 	%p26, %r11, 1;
	mad.lo.s32 	%r333, %r399, %r2, %r1;
	mul.wide.s32 	%rd143, %r333, 4;
	add.s64 	%rd11, %rd4, %rd143;
	ld.global.u32 	%r334, [%rd11];
	add.s32 	%r75, %r334, %r396;
	sub.s32 	%r335, %r75, %r366;
	max.s32 	%r406, %r406, %r335;
	@%p26 bra 	$L__BB0_39;
	ld.param.u32 	%r367, [_Z40knapsack_simulated_annealing_CUDA_kerneliiiiPiP4itemPbS2_S__param_2];
	setp.eq.s32 	%p27, %r11, 2;
	mul.wide.s32 	%rd12, %r2, 4;
	add.s64 	%rd13, %rd11, %rd12;
	ld.global.u32 	%r336, [%rd13];
	add.s32 	%r77, %r336, %r75;
	sub.s32 	%r337, %r77, %r367;
	max.s32 	%r406, %r406, %r337;
	@%p27 bra 	$L__BB0_39;
	ld.param.u32 	%r368, [_Z40knapsack_simulated_annealing_CUDA_kerneliiiiPiP4itemPbS2_S__param_2];
	add.s64 	%rd144, %rd13, %rd12;
	ld.global.u32 	%r338, [%rd144];
	add.s32 	%r339, %r338, %r77;
	sub.s32 	%r340, %r339, %r368;
	max.s32 	%r406, %r406, %r340;
$L__BB0_39:
	ld.param.u32 	%r369, [_Z40knapsack_simulated_annealing_CUDA_kerneliiiiPiP4itemPbS2_S__param_3];
	mul.lo.s32 	%r341, %r406, %r369;
	sub.s32 	%r407, %r387, %r341;
	sub.s32 	%r342, %r407, %r410;
	cvt.rn.f64.s32 	%fd9, %r342;
	div.rn.f64 	%fd2, %fd9, %fd30;
	fma.rn.f64 	%fd10, %fd2, 0d3FF71547652B82FE, 0d4338000000000000;
	{
	.reg .b32 %temp; 
	mov.b64 	{%r82, %temp}, %fd10;
	}
	mov.f64 	%fd11, 0dC338000000000000;
	add.rn.f64 	%fd12, %fd10, %fd11;
	fma.rn.f64 	%fd13, %fd12, 0dBFE62E42FEFA39EF, %fd2;
	fma.rn.f64 	%fd14, %fd12, 0dBC7ABC9E3B39803F, %fd13;
	fma.rn.f64 	%fd15, %fd14, 0d3E5ADE1569CE2BDF, 0d3E928AF3FCA213EA;
	fma.rn.f64 	%fd16, %fd15, %fd14, 0d3EC71DEE62401315;
	fma.rn.f64 	%fd17, %fd16, %fd14, 0d3EFA01997C89EB71;
	fma.rn.f64 	%fd18, %fd17, %fd14, 0d3F2A01A014761F65;
	fma.rn.f64 	%fd19, %fd18, %fd14, 0d3F56C16C1852B7AF;
	fma.rn.f64 	%fd20, %fd19, %fd14, 0d3F81111111122322;
	fma.rn.f64 	%fd21, %fd20, %fd14, 0d3FA55555555502A1;
	fma.rn.f64 	%fd22, %fd21, %fd14, 0d3FC5555555555511;
	fma.rn.f64 	%fd23, %fd22, %fd14, 0d3FE000000000000B;
	fma.rn.f64 	%fd24, %fd23, %fd14, 0d3FF0000000000000;
	fma.rn.f64 	%fd25, %fd24, %fd14, 0d3FF0000000000000;
	{
	.reg .b32 %temp; 
	mov.b64 	{%r83, %temp}, %fd25;
	}
	{
	.reg .b32 %temp; 
	mov.b64 	{%temp, %r84}, %fd25;
	}
	shl.b32 	%r343, %r82, 20;
	add.s32 	%r344, %r343, %r84;
	mov.b64 	%fd31, {%r83, %r344};
	{
	.reg .b32 %temp; 
	mov.b64 	{%temp, %r345}, %fd2;
	}
	mov.b32 	%f2, %r345;
	abs.f32 	%f1, %f2;
	setp.lt.f32 	%p28, %f1, 0f4086232B;
	@%p28 bra 	$L__BB0_42;
	setp.lt.f64 	%p29, %fd2, 0d0000000000000000;
	add.f64 	%fd26, %fd2, 0d7FF0000000000000;
	selp.f64 	%fd31, 0d0000000000000000, %fd26, %p29;
	setp.geu.f32 	%p30, %f1, 0f40874800;
	@%p30 bra 	$L__BB0_42;
	shr.u32 	%r346, %r82, 31;
	add.s32 	%r347, %r82, %r346;
	shr.s32 	%r348, %r347, 1;
	shl.b32 	%r349, %r348, 20;
	add.s32 	%r350, %r84, %r349;
	mov.b64 	%fd27, {%r83, %r350};
	sub.s32 	%r351, %r82, %r348;
	shl.b32 	%r352, %r351, 20;
	add.s32 	%r353, %r352, 1072693248;
	mov.b32 	%r354, 0;
	mov.b64 	%fd28, {%r354, %r353};
	mul.f64 	%fd31, %fd28, %fd27;
$L__BB0_42:
	add.s64 	%rd14, %rd161, 1;
	add.s64 	%rd145, %rd161, -7046029254386353131;
	shr.u64 	%rd146, %rd145, 30;
	xor.b64  	%rd147, %rd146, %rd145;
	mul.lo.s64 	%rd148, %rd147, -4658895280553007687;
	shr.u64 	%rd149, %rd148, 27;
	xor.b64  	%rd150, %rd149, %rd148;
	mul.lo.s64 	%rd151, %rd150, -7723592293110705685;
	shr.u64 	%rd152, %rd151, 31;
	xor.b64  	%rd153, %rd152, %rd151;
	cvt.rn.f32.u64 	%f3, %rd153;
	mul.f32 	%f4, %f3, 0f1F800000;
	cvt.f64.f32 	%fd29, %f4;
	setp.gt.f64 	%p31, %fd31, %fd29;
	selp.u32 	%r355, 1, 0, %p31;
	st.global.u32 	[%rd10], %r355;
	mov.u64 	%rd161, %rd14;
$L__BB0_43:
	bar.sync 	0;
	ld.global.u32 	%r356, [%rd10];
	setp.eq.s32 	%p32, %r356, 0;
	@%p32 bra 	$L__BB0_46;
	mov.u32 	%r408, %r3;
	mov.u32 	%r410, %r407;
	@%p5 bra 	$L__BB0_48;
$L__BB0_45:
	mad.lo.s32 	%r357, %r408, %r2, %r1;
	cvt.s64.s32 	%rd154, %r357;
	add.s64 	%rd155, %rd5, %rd154;
	ld.global.u8 	%rs4, [%rd155];
	add.s64 	%rd156, %rd2, %rd154;
	st.global.u8 	[%rd156], %rs4;
	add.s32 	%r408, %r408, %r4;
	setp.lt.s32 	%p34, %r408, %r92;
	mov.u32 	%r410, %r407;
	@%p34 bra 	$L__BB0_45;
	bra.uni 	$L__BB0_48;
$L__BB0_46:
	mov.u32 	%r409, %r3;
	@%p5 bra 	$L__BB0_48;
$L__BB0_47:
	mad.lo.s32 	%r358, %r409, %r2, %r1;
	cvt.s64.s32 	%rd157, %r358;
	add.s64 	%rd158, %rd2, %rd157;
	ld.global.u8 	%rs5, [%rd158];
	add.s64 	%rd159, %rd5, %rd157;
	st.global.u8 	[%rd159], %rs5;
	add.s32 	%r409, %r409, %r4;
	setp.lt.s32 	%p36, %r409, %r92;
	@%p36 bra 	$L__BB0_47;
$L__BB0_48:
	mul.f64 	%fd30, %fd30, 0d3FEFD70A3D70A3D7;
	bar.sync 	0;
	add.s32 	%r370, %r370, 1;
	setp.ne.s32 	%p37, %r370, 16000;
	@%p37 bra 	$L__BB0_1;
	ret;

}


// ===== COMPILED SASS (sm_100) =====

	.target	sm_100

	.elftype	@"ET_EXEC"


//--------------------- .note.nv.tkinfo           --------------------------
	.section	.note.nv.tkinfo,"",@"SHT_NOTE"
	.sectionflags	@"SHF_NOTE_NV_TKINFO"
	.tkinfo
        /*0018*/ 	.word	0x00000002
        /*0030*/ 	.string	""
        /*0030*/ 	.string	"ptxas"
        /*0030*/ 	.string	"Cuda compilation tools, release 13.0, V13.0.88"
        /*0030*/ 	.string	"Build cuda_13.0.r13.0/compiler.36424714_0"
        /*0030*/ 	.string	"-arch sm_100 -m 64 "



//--------------------- .note.nv.cuinfo           --------------------------
	.section	.note.nv.cuinfo,"",@"SHT_NOTE"
	.sectionflags	@"SHF_NOTE_NV_CUINFO"
        /*0018*/ 	.short	0x0002
        /*001a*/ 	.short	0x0064
        /*001c*/ 	.short	0x0082
	.zero		2


//--------------------- .nv.info                  --------------------------
	.section	.nv.info,"",@"SHT_CUDA_INFO"
	.align	4


	//----- nvinfo : EIATTR_REGCOUNT
	.align		4
        /*0000*/ 	.byte	0x04, 0x2f
        /*0002*/ 	.short	(.L_1 - .L_0)
	.align		4
.L_0:
        /*0004*/ 	.word	index@(_Z40knapsack_simulated_annealing_CUDA_kerneliiiiPiP4itemPbS2_S_)
        /*0008*/ 	.word	0x00000020


	//----- nvinfo : EIATTR_FRAME_SIZE
	.align		4
.L_1:
        /*000c*/ 	.byte	0x04, 0x11
        /*000e*/ 	.short	(.L_3 - .L_2)
	.align		4
.L_2:
        /*0010*/ 	.word	index@($__internal_1_$__cuda_sm20_rem_u64)
        /*0014*/ 	.word	0x00000000


	//----- nvinfo : EIATTR_FRAME_SIZE
	.align		4
.L_3:
        /*0018*/ 	.byte	0x04, 0x11
        /*001a*/ 	.short	(.L_5 - .L_4)
	.align		4
.L_4:
        /*001c*/ 	.word	index@($__internal_0_$__cuda_sm20_div_rn_f64_full)
        /*0020*/ 	.word	0x00000000


	//----- nvinfo : EIATTR_FRAME_SIZE
	.align		4
.L_5:
        /*0024*/ 	.byte	0x04, 0x11
        /*0026*/ 	.short	(.L_7 - .L_6)
	.align		4
.L_6:
        /*0028*/ 	.word	index@(_Z40knapsack_simulated_annealing_CUDA_kerneliiiiPiP4itemPbS2_S_)
        /*002c*/ 	.word	0x00000000


	//----- nvinfo : EIATTR_MIN_STACK_SIZE
	.align		4
.L_7:
        /*0030*/ 	.byte	0x04, 0x12
        /*0032*/ 	.short	(.L_9 - .L_8)
	.align		4
.L_8:
        /*0034*/ 	.word	index@(_Z40knapsack_simulated_annealing_CUDA_kerneliiiiPiP4itemPbS2_S_)
        /*0038*/ 	.word	0x00000000
.L_9:


//--------------------- .nv.compat                --------------------------
	.section	.nv.compat,"",@"SHT_CUDA_COMPAT_INFO"
	.align	4
        /*0000*/ 	.byte	0x02, 0x09, 0x00, 0x00, 0x02, 0x02, 0x01, 0x00, 0x02, 0x05, 0x05, 0x00, 0x03, 0x07, 0x01, 0x01
        /*0010*/ 	.byte	0x02, 0x03, 0x00, 0x00, 0x02, 0x06, 0x01, 0x00, 0x04, 0x0b, 0x08, 0x00, 0x01, 0x00, 0x00, 0x00
        /*0020*/ 	.byte	0x00, 0x00, 0x00, 0x00


//--------------------- .nv.info._Z40knapsack_simulated_annealing_CUDA_kerneliiiiPiP4itemPbS2_S_ --------------------------
	.section	.nv.info._Z40knapsack_simulated_annealing_CUDA_kerneliiiiPiP4itemPbS2_S_,"",@"SHT_CUDA_INFO"
	.sectionflags	@""
	.align	4


	//----- nvinfo : EIATTR_CUDA_API_VERSION
	.align		4
        /*0000*/ 	.byte	0x04, 0x37
        /*0002*/ 	.short	(.L_11 - .L_10)
.L_10:
        /*0004*/ 	.word	0x00000082


	//----- nvinfo : EIATTR_KPARAM_INFO
	.align		4
.L_11:
        /*0008*/ 	.byte	0x04, 0x17
        /*000a*/ 	.short	(.L_13 - .L_12)
.L_12:
        /*000c*/ 	.word	0x00000000
        /*0010*/ 	.short	0x0008
        /*0012*/ 	.short	0x0030
        /*0014*/ 	.byte	0x00, 0xf5, 0x21, 0x00


	//----- nvinfo : EIATTR_KPARAM_INFO
	.align		4
.L_13:
        /*0018*/ 	.byte	0x04, 0x17
        /*001a*/ 	.short	(.L_15 - .L_14)
.L_14:
        /*001c*/ 	.word	0x00000000
        /*0020*/ 	.short	0x0007
        /*0022*/ 	.short	0x0028
        /*0024*/ 	.byte	0x00, 0xf5, 0x21, 0x00


	//----- nvinfo : EIATTR_KPARAM_INFO
	.align		4
.L_15:
        /*0028*/ 	.byte	0x04, 0x17
        /*002a*/ 	.short	(.L_17 - .L_16)
.L_16:
        /*002c*/ 	.word	0x00000000
        /*0030*/ 	.short	0x0006
        /*0032*/ 	.short	0x0020
        /*0034*/ 	.byte	0x00, 0xf5, 0x21, 0x00


	//----- nvinfo : EIATTR_KPARAM_INFO
	.align		4
.L_17:
        /*0038*/ 	.byte	0x04, 0x17
        /*003a*/ 	.short	(.L_19 - .L_18)
.L_18:
        /*003c*/ 	.word	0x00000000
        /*0040*/ 	.short	0x0005
        /*0042*/ 	.short	0x0018
        /*0044*/ 	.byte	0x00, 0xf5, 0x21, 0x00


	//----- nvinfo : EIATTR_KPARAM_INFO
	.align		4
.L_19:
        /*0048*/ 	.byte	0x04, 0x17
        /*004a*/ 	.short	(.L_21 - .L_20)
.L_20:
        /*004c*/ 	.word	0x00000000
        /*0050*/ 	.short	0x0004
        /*0052*/ 	.short	0x0010
        /*0054*/ 	.byte	0x00, 0xf5, 0x21, 0x00


	//----- nvinfo : EIATTR_KPARAM_INFO
	.align		4
.L_21:
        /*0058*/ 	.byte	0x04, 0x17
        /*005a*/ 	.short	(.L_23 - .L_22)
.L_22:
        /*005c*/ 	.word	0x00000000
        /*0060*/ 	.short	0x0003
        /*0062*/ 	.short	0x000c
        /*0064*/ 	.byte	0x00, 0xf0, 0x11, 0x00


	//----- nvinfo : EIATTR_KPARAM_INFO
	.align		4
.L_23:
        /*0068*/ 	.byte	0x04, 0x17
        /*006a*/ 	.short	(.L_25 - .L_24)
.L_24:
        /*006c*/ 	.word	0x00000000
        /*0070*/ 	.short	0x0002
        /*0072*/ 	.short	0x0008
        /*0074*/ 	.byte	0x00, 0xf0, 0x11, 0x00


	//----- nvinfo : EIATTR_KPARAM_INFO
	.align		4
.L_25:
        /*0078*/ 	.byte	0x04, 0x17
        /*007a*/ 	.short	(.L_27 - .L_26)
.L_26:
        /*007c*/ 	.word	0x00000000
        /*0080*/ 	.short	0x0001
        /*0082*/ 	.short	0x0004
        /*0084*/ 	.byte	0x00, 0xf0, 0x11, 0x00


	//----- nvinfo : EIATTR_KPARAM_INFO
	.align		4
.L_27:
        /*0088*/ 	.byte	0x04, 0x17
        /*008a*/ 	.short	(.L_29 - .L_28)
.L_28:
        /*008c*/ 	.word	0x00000000
        /*0090*/ 	.short	0x0000
        /*0092*/ 	.short	0x0000
        /*0094*/ 	.byte	0x00, 0xf0, 0x11, 0x00


	//----- nvinfo : EIATTR_SPARSE_MMA_MASK
	.align		4
.L_29:
        /*0098*/ 	.byte	0x03, 0x50
        /*009a*/ 	.short	0x0000


	//----- nvinfo : EIATTR_MAXREG_COUNT
	.align		4
        /*009c*/ 	.byte	0x03, 0x1b
        /*009e*/ 	.short	0x00ff


	//----- nvinfo : EIATTR_NUM_BARRIERS
	.align		4
        /*00a0*/ 	.byte	0x02, 0x4c
        /*00a2*/ 	.byte	0x01
	.zero		1


	//----- nvinfo : EIATTR_MERCURY_ISA_VERSION
	.align		4
        /*00a4*/ 	.byte	0x03, 0x5f
        /*00a6*/ 	.short	0x0101


	//----- nvinfo : EIATTR_VRC_CTA_INIT_COUNT
	.align		4
        /*00a8*/ 	.byte	0x02, 0x4a
	.zero		1
	.zero		1


	//----- nvinfo : EIATTR_EXIT_INSTR_OFFSETS
	.align		4
        /*00ac*/ 	.byte	0x04, 0x1c
        /*00ae*/ 	.short	(.L_31 - .L_30)


	//   ....[0]....
.L_30:
        /*00b0*/ 	.word	0x00002640


	//----- nvinfo : EIATTR_CRS_STACK_SIZE
	.align		4
.L_31:
        /*00b4*/ 	.byte	0x04, 0x1e
        /*00b6*/ 	.short	(.L_33 - .L_32)
.L_32:
        /*00b8*/ 	.word	0x00000000


	//----- nvinfo : EIATTR_CBANK_PARAM_SIZE
	.align		4
.L_33:
        /*00bc*/ 	.byte	0x03, 0x19
        /*00be*/ 	.short	0x0038


	//----- nvinfo : EIATTR_PARAM_CBANK
	.align		4
        /*00c0*/ 	.byte	0x04, 0x0a
        /*00c2*/ 	.short	(.L_35 - .L_34)
	.align		4
.L_34:
        /*00c4*/ 	.word	index@(.nv.constant0._Z40knapsack_simulated_annealing_CUDA_kerneliiiiPiP4itemPbS2_S_)
        /*00c8*/ 	.short	0x0380
        /*00ca*/ 	.short	0x0038


	//----- nvinfo : EIATTR_SW_WAR
	.align		4
.L_35:
        /*00cc*/ 	.byte	0x04, 0x36
        /*00ce*/ 	.short	(.L_37 - .L_36)
.L_36:
        /*00d0*/ 	.word	0x00000008
.L_37:


//--------------------- .nv.callgraph             --------------------------
	.section	.nv.callgraph,"",@"SHT_CUDA_CALLGRAPH"
	.align	4
	.sectionentsize	8
	.align		4
        /*0000*/ 	.word	0x00000000
	.align		4
        /*0004*/ 	.word	0xffffffff
	.align		4
        /*0008*/ 	.word	0x00000000
	.align		4
        /*000c*/ 	.word	0xfffffffe
	.align		4
        /*0010*/ 	.word	0x00000000
	.align		4
        /*0014*/ 	.word	0xfffffffd
	.align		4
        /*0018*/ 	.word	0x00000000
	.align		4
        /*001c*/ 	.word	0xfffffffc


//--------------------- .text._Z40knapsack_simulated_annealing_CUDA_kerneliiiiPiP4itemPbS2_S_ --------------------------
	.section	.text._Z40knapsack_simulated_annealing_CUDA_kerneliiiiPiP4itemPbS2_S_,"ax",@progbits
	.align	128
        .global         _Z40knapsack_simulated_annealing_CUDA_kerneliiiiPiP4itemPbS2_S_
        .type           _Z40knapsack_simulated_annealing_CUDA_kerneliiiiPiP4itemPbS2_S_,@function
        .size           _Z40knapsack_simulated_annealing_CUDA_kerneliiiiPiP4itemPbS2_S_,(.L_x_39 - _Z40knapsack_simulated_annealing_CUDA_kerneliiiiPiP4itemPbS2_S_)
        .other          _Z40knapsack_simulated_annealing_CUDA_kerneliiiiPiP4itemPbS2_S_,@"STO_CUDA_ENTRY STV_DEFAULT"
_Z40knapsack_simulated_annealing_CUDA_kerneliiiiPiP4itemPbS2_S_:
.text._Z40knapsack_simulated_annealing_CUDA_kerneliiiiPiP4itemPbS2_S_:
[----:B------:R-:W-:Y:S01]  /*0000*/  LDC R1, c[0x0][0x37c] ;  /* 0x0000df00ff017b82 */ /* 0x000fe20000000800 */
[----:B------:R-:W0:Y:S07]  /*0010*/  S2R R2, SR_TID.X ;  /* 0x0000000000027919 */ /* 0x000e2e0000002100 */
[----:B------:R-:W0:Y:S01]  /*0020*/  S2UR UR5, SR_CTAID.X ;  /* 0x00000000000579c3 */ /* 0x000e220000002500 */
[----:B------:R-:W1:Y:S01]  /*0030*/  LDCU UR4, c[0x0][0x384] ;  /* 0x00007080ff0477ac */ /* 0x000e620008000800 */
[----:B------:R-:W-:Y:S01]  /*0040*/  IMAD.MOV.U32 R4, RZ, RZ, RZ ;  /* 0x000000ffff047224 */ /* 0x000fe200078e00ff */
[----:B------:R-:W2:Y:S01]  /*0050*/  S2R R0, SR_TID.Y ;  /* 0x0000000000007919 */ /* 0x000ea20000002200 */
[----:B------:R-:W3:Y:S04]  /*0060*/  LDCU.64 UR10, c[0x0][0x358] ;  /* 0x00006b00ff0a77ac */ /* 0x000ee80008000a00 */
[----:B------:R-:W0:Y:S01]  /*0070*/  LDC R5, c[0x0][0x360] ;  /* 0x0000d800ff057b82 */ /* 0x000e220000000800 */
[----:B------:R-:W4:Y:S01]  /*0080*/  LDCU UR8, c[0x0][0x370] ;  /* 0x00006e00ff0877ac */ /* 0x000f220008000800 */
[----:B------:R-:W5:Y:S01]  /*0090*/  LDCU UR20, c[0x0][0x364] ;  /* 0x00006c80ff1477ac */ /* 0x000f620008000800 */
[----:B------:R-:W-:Y:S01]  /*00a0*/  UMOV UR12, 0x0 ;  /* 0x00000000000c7882 */ /* 0x000fe20000000000 */
[----:B------:R-:W-:Y:S01]  /*00b0*/  UMOV UR13, 0x40f86a00 ;  /* 0x40f86a00000d7882 */ /* 0x000fe20000000000 */
[----:B-1----:R-:W-:-:S04]  /*00c0*/  UIADD3 UR4, UPT, UPT, UR4, 0x1, URZ ;  /* 0x0000000104047890 */ /* 0x002fc8000fffe0ff */
[----:B------:R-:W-:Y:S02]  /*00d0*/  ULOP3.LUT UR17, UR4, 0xf, URZ, 0xc0, !UPT ;  /* 0x0000000f04117892 */ /* 0x000fe4000f8ec0ff */
[----:B------:R-:W-:Y:S02]  /*00e0*/  ULOP3.LUT UR18, UR4, 0x7, URZ, 0xc0, !UPT ;  /* 0x0000000704127892 */ /* 0x000fe4000f8ec0ff */
[----:B------:R-:W-:Y:S02]  /*00f0*/  ULOP3.LUT UR6, UR4, 0xfffffff0, URZ, 0xc0, !UPT ;  /* 0xfffffff004067892 */ /* 0x000fe4000f8ec0ff */
[----:B------:R-:W-:Y:S02]  /*0100*/  ULOP3.LUT UR7, UR4, 0x3, URZ, 0xc0, !UPT ;  /* 0x0000000304077892 */ /* 0x000fe4000f8ec0ff */
[----:B-----5:R-:W-:Y:S01]  /*0110*/  ULOP3.LUT UR9, UR20, 0xf, URZ, 0xc0, !UPT ;  /* 0x0000000f14097892 */ /* 0x020fe2000f8ec0ff */
[C---:B0-----:R-:W-:Y:S01]  /*0120*/  IMAD R2, R5.reuse, UR5, R2 ;  /* 0x0000000505027c24 */ /* 0x041fe2000f8e0202 */
[----:B------:R-:W-:Y:S01]  /*0130*/  ULOP3.LUT UR16, UR20, 0x7, URZ, 0xc0, !UPT ;  /* 0x0000000714107892 */ /* 0x000fe2000f8ec0ff */
[----:B----4-:R-:W-:Y:S01]  /*0140*/  IMAD R5, R5, UR8, RZ ;  /* 0x0000000805057c24 */ /* 0x010fe2000f8e02ff */
[----:B------:R-:W-:Y:S01]  /*0150*/  UMOV UR4, URZ ;  /* 0x000000ff00047c82 */ /* 0x000fe20008000000 */
[----:B------:R-:W-:-:S02]  /*0160*/  IMAD R3, R2, 0x3e800, RZ ;  /* 0x0003e80002037824 */ /* 0x000fc400078e02ff */
[----:B------:R-:W-:-:S03]  /*0170*/  IMAD R7, R2, UR20, RZ ;  /* 0x0000001402077c24 */ /* 0x000fc6000f8e02ff */
[----:B--23--:R-:W-:-:S07]  /*0180*/  SHF.R.S32.HI R6, RZ, 0x1f, R3 ;  /* 0x0000001fff067819 */ /* 0x00cfce0000011403 */
.L_x_31:
[----:B------:R-:W-:Y:S01]  /*0190*/  ISETP.NE.AND P2, PT, R0, RZ, PT ;  /* 0x000000ff0000720c */ /* 0x000fe20003f45270 */
[----:B------:R-:W-:Y:S01]  /*01a0*/  UIADD3 UR4, UPT, UPT, UR4, 0x1, URZ ;  /* 0x0000000104047890 */ /* 0x000fe2000fffe0ff */
[----:B------:R-:W-:Y:S03]  /*01b0*/  BSSY.RECONVERGENT B0, `(.L_x_0) ;  /* 0x0000027000007945 */ /* 0x000fe60003800200 */
[----:B------:R-:W-:-:S08]  /*01c0*/  UISETP.NE.AND UP0, UPT, UR4, 0x3e80, UPT ;  /* 0x00003e800400788c */ /* 0x000fd0000bf05270 */
[----:B------:R-:W-:Y:S05]  /*01d0*/  @P2 BRA `(.L_x_1) ;  /* 0x0000000000902947 */ /* 0x000fea0003800000 */
[C---:B------:R-:W-:Y:S01]  /*01e0*/  IADD3 R9, P0, PT, R3.reuse, 0x7f4a7c15, RZ ;  /* 0x7f4a7c1503097810 */ /* 0x040fe20007f1e0ff */
[----:B------:R-:W0:Y:S01]  /*01f0*/  LDC R15, c[0x0][0x380] ;  /* 0x0000e000ff0f7b82 */ /* 0x000e220000000800 */
[----:B------:R-:W-:Y:S02]  /*0200*/  MOV R12, 0x3a0 ;  /* 0x000003a0000c7802 */ /* 0x000fe40000000f00 */
[----:B------:R-:W-:Y:S02]  /*0210*/  IADD3.X R11, PT, PT, R6, -0x61c88647, RZ, P0, !PT ;  /* 0x9e3779b9060b7810 */ /* 0x000fe400007fe4ff */
[----:B------:R-:W-:Y:S02]  /*0220*/  IADD3 R3, P0, PT, R3, 0x1, RZ ;  /* 0x0000000103037810 */ /* 0x000fe40007f1e0ff */
[--C-:B------:R-:W-:Y:S02]  /*0230*/  SHF.R.U32.HI R8, RZ, 0x1e, R11.reuse ;  /* 0x0000001eff087819 */ /* 0x100fe4000001160b */
[----:B------:R-:W-:Y:S01]  /*0240*/  SHF.R.U64 R10, R9, 0x1e, R11 ;  /* 0x0000001e090a7819 */ /* 0x000fe2000000120b */
[----:B------:R-:W-:Y:S01]  /*0250*/  IMAD.X R6, RZ, RZ, R6, P0 ;  /* 0x000000ffff067224 */ /* 0x000fe200000e0606 */
[----:B------:R-:W-:-:S02]  /*0260*/  LOP3.LUT R8, R8, R11, RZ, 0x3c, !PT ;  /* 0x0000000b08087212 */ /* 0x000fc400078e3cff */
[----:B------:R-:W-:-:S03]  /*0270*/  LOP3.LUT R10, R10, R9, RZ, 0x3c, !PT ;  /* 0x000000090a0a7212 */ /* 0x000fc600078e3cff */
[----:B------:R-:W-:Y:S02]  /*0280*/  IMAD R11, R8, 0x1ce4e5b9, RZ ;  /* 0x1ce4e5b9080b7824 */ /* 0x000fe400078e02ff */
[----:B------:R-:W-:-:S04]  /*0290*/  IMAD.WIDE.U32 R8, R10, 0x1ce4e5b9, RZ ;  /* 0x1ce4e5b90a087825 */ /* 0x000fc800078e00ff */
[----:B------:R-:W-:Y:S01]  /*02a0*/  IMAD R11, R10, -0x40a7b893, R11 ;  /* 0xbf58476d0a0b7824 */ /* 0x000fe200078e020b */
[----:B0-----:R-:W-:-:S03]  /*02b0*/  SHF.R.S32.HI R15, RZ, 0x1f, R15 ;  /* 0x0000001fff0f7819 */ /* 0x001fc6000001140f */
[----:B------:R-:W-:-:S05]  /*02c0*/  IMAD.IADD R10, R9, 0x1, R11 ;  /* 0x00000001090a7824 */ /* 0x000fca00078e020b */
[--C-:B------:R-:W-:Y:S02]  /*02d0*/  SHF.R.U32.HI R9, RZ, 0x1b, R10.reuse ;  /* 0x0000001bff097819 */ /* 0x100fe4000001160a */
[----:B------:R-:W-:Y:S02]  /*02e0*/  SHF.R.U64 R11, R8, 0x1b, R10 ;  /* 0x0000001b080b7819 */ /* 0x000fe4000000120a */
[----:B------:R-:W-:Y:S02]  /*02f0*/  LOP3.LUT R9, R9, R10, RZ, 0x3c, !PT ;  /* 0x0000000a09097212 */ /* 0x000fe400078e3cff */
[----:B------:R-:W-:-:S03]  /*0300*/  LOP3.LUT R10, R11, R8, RZ, 0x3c, !PT ;  /* 0x000000080b0a7212 */ /* 0x000fc600078e3cff */
[----:B------:R-:W-:Y:S02]  /*0310*/  IMAD R11, R9, 0x133111eb, RZ ;  /* 0x133111eb090b7824 */ /* 0x000fe400078e02ff */
[----:B------:R-:W-:-:S04]  /*0320*/  IMAD.WIDE.U32 R8, R10, 0x133111eb, RZ ;  /* 0x133111eb0a087825 */ /* 0x000fc800078e00ff */
[----:B------:R-:W-:-:S05]  /*0330*/  IMAD R11, R10, -0x6b2fb645, R11 ;  /* 0x94d049bb0a0b7824 */ /* 0x000fca00078e020b */
[----:B------:R-:W-:-:S04]  /*0340*/  IADD3 R9, PT, PT, R9, R11, RZ ;  /* 0x0000000b09097210 */ /* 0x000fc80007ffe0ff */
[--C-:B------:R-:W-:Y:S02]  /*0350*/  SHF.R.U64 R13, R8, 0x1f, R9.reuse ;  /* 0x0000001f080d7819 */ /* 0x100fe40000001209 */
[----:B------:R-:W-:Y:S02]  /*0360*/  SHF.R.U32.HI R14, RZ, 0x1f, R9 ;  /* 0x0000001fff0e7819 */ /* 0x000fe40000011609 */
[----:B------:R-:W-:Y:S02]  /*0370*/  LOP3.LUT R13, R13, R8, RZ, 0x3c, !PT ;  /* 0x000000080d0d7212 */ /* 0x000fe400078e3cff */
[----:B------:R-:W-:-:S07]  /*0380*/  LOP3.LUT R14, R14, R9, RZ, 0x3c, !PT ;  /* 0x000000090e0e7212 */ /* 0x000fce00078e3cff */
[----:B------:R-:W-:Y:S05]  /*0390*/  CALL.REL.NOINC `($__internal_1_$__cuda_sm20_rem_u64) ;  /* 0x0000002800287944 */ /* 0x000fea0003c00000 */
[----:B------:R-:W0:Y:S01]  /*03a0*/  LDCU.64 UR14, c[0x0][0x3a8] ;  /* 0x00007500ff0e77ac */ /* 0x000e220008000a00 */
[----:B------:R-:W-:-:S05]  /*03b0*/  IMAD R9, R5, R9, R2 ;  /* 0x0000000905097224 */ /* 0x000fca00078e0202 */
[----:B0-----:R-:W-:-:S04]  /*03c0*/  IADD3 R8, P0, PT, R9, UR14, RZ ;  /* 0x0000000e09087c10 */ /* 0x001fc8000ff1e0ff */
[----:B------:R-:W-:-:S05]  /*03d0*/  LEA.HI.X.SX32 R9, R9, UR15, 0x1, P0 ;  /* 0x0000000f09097c11 */ /* 0x000fca00080f0eff */
[----:B------:R-:W2:Y:S02]  /*03e0*/  LDG.E.U8 R10, desc[UR10][R8.64] ;  /* 0x0000000a080a7981 */ /* 0x000ea4000c1e1100 */
[----:B--2---:R-:W-:-:S04]  /*03f0*/  ISETP.NE.AND P0, PT, R10, RZ, PT ;  /* 0x000000ff0a00720c */ /* 0x004fc80003f05270 */
[----:B------:R-:W-:-:S05]  /*0400*/  SEL R11, RZ, 0x1, P0 ;  /* 0x00000001ff0b7807 */ /* 0x000fca0000000000 */
[----:B------:R0:W-:Y:S04]  /*0410*/  STG.E.U8 desc[UR10][R8.64], R11 ;  /* 0x0000000b08007986 */ /* 0x0001e8000c10110a */
.L_x_1:
[----:B------:R-:W-:Y:S05]  /*0420*/  BSYNC.RECONVERGENT B0 ;  /* 0x0000000000007941 */ /* 0x000fea0003800200 */
.L_x_0:
[----:B------:R-:W1:Y:S01]  /*0430*/  LDCU UR5, c[0x0][0x384] ;  /* 0x00007080ff0577ac */ /* 0x000e620008000800 */
[----:B------:R-:W-:Y:S01]  /*0440*/  BSSY.RECONVERGENT B0, `(.L_x_2) ;  /* 0x000000c000007945 */ /* 0x000fe20003800200 */
[----:B------:R-:W-:Y:S01]  /*0450*/  BAR.SYNC.DEFER_BLOCKING 0x0 ;  /* 0x0000000000007b1d */ /* 0x000fe20000010000 */
[----:B-1----:R-:W-:-:S13]  /*0460*/  ISETP.GT.AND P0, PT, R0, UR5, PT ;  /* 0x0000000500007c0c */ /* 0x002fda000bf04270 */
[----:B------:R-:W-:Y:S05]  /*0470*/  @P0 BRA `(.L_x_3) ;  /* 0x0000000000200947 */ /* 0x000fea0003800000 */
[----:B0-----:R-:W0:Y:S01]  /*0480*/  LDC.64 R10, c[0x0][0x390] ;  /* 0x0000e400ff0a7b82 */ /* 0x001e220000000a00 */
[----:B------:R-:W-:-:S07]  /*0490*/  IMAD.MOV.U32 R12, RZ, RZ, R0 ;  /* 0x000000ffff0c7224 */ /* 0x000fce00078e0000 */
.L_x_4:
[----:B-1----:R-:W-:Y:S01]  /*04a0*/  IMAD R9, R5, R12, R2 ;  /* 0x0000000c05097224 */ /* 0x002fe200078e0202 */
[----:B------:R-:W-:-:S03]  /*04b0*/  IADD3 R12, PT, PT, R12, UR20, RZ ;  /* 0x000000140c0c7c10 */ /* 0x000fc6000fffe0ff */
[----:B0-----:R-:W-:Y:S01]  /*04c0*/  IMAD.WIDE R8, R9, 0x4, R10 ;  /* 0x0000000409087825 */ /* 0x001fe200078e020a */
[----:B------:R-:W-:-:S04]  /*04d0*/  ISETP.GT.AND P0, PT, R12, UR5, PT ;  /* 0x000000050c007c0c */ /* 0x000fc8000bf04270 */
[----:B------:R1:W-:Y:S09]  /*04e0*/  STG.E desc[UR10][R8.64], RZ ;  /* 0x000000ff08007986 */ /* 0x0003f2000c10190a */
[----:B------:R-:W-:Y:S05]  /*04f0*/  @!P0 BRA `(.L_x_4) ;  /* 0xfffffffc00e88947 */ /* 0x000fea000383ffff */
.L_x_3:
[----:B------:R-:W-:Y:S05]  /*0500*/  BSYNC.RECONVERGENT B0 ;  /* 0x0000000000007941 */ /* 0x000fea0003800200 */
.L_x_2:
[----:B------:R-:W2:Y:S01]  /*0510*/  LDCU UR5, c[0x0][0x380] ;  /* 0x00007000ff0577ac */ /* 0x000ea20008000800 */
[----:B------:R-:W-:Y:S01]  /*0520*/  IMAD.MOV.U32 R16, RZ, RZ, RZ ;  /* 0x000000ffff107224 */ /* 0x000fe200078e00ff */
[----:B------:R-:W3:Y:S01]  /*0530*/  LDCU UR21, c[0x0][0x380] ;  /* 0x00007000ff1577ac */ /* 0x000ee20008000800 */
[----:B------:R-:W4:Y:S01]  /*0540*/  LDCU.64 UR14, c[0x0][0x3a8] ;  /* 0x00007500ff0e77ac */ /* 0x000f220008000a00 */
[----:B------:R-:W-:Y:S01]  /*0550*/  BAR.SYNC.DEFER_BLOCKING 0x0 ;  /* 0x0000000000007b1d */ /* 0x000fe20000010000 */
[----:B--2---:R-:W-:-:S13]  /*0560*/  ISETP.GE.AND P1, PT, R0, UR5, PT ;  /* 0x0000000500007c0c */ /* 0x004fda000bf26270 */
[----:B---34-:R-:W-:Y:S05]  /*0570*/  @P1 BRA `(.L_x_5) ;  /* 0x00000000007c1947 */ /* 0x018fea0003800000 */
[----:B01----:R-:W0:Y:S01]  /*0580*/  LDC.64 R8, c[0x0][0x390] ;  /* 0x0000e400ff087b82 */ /* 0x003e220000000a00 */
[----:B------:R-:W-:Y:S01]  /*0590*/  IMAD.MOV.U32 R16, RZ, RZ, RZ ;  /* 0x000000ffff107224 */ /* 0x000fe200078e00ff */
[----:B------:R-:W-:-:S06]  /*05a0*/  MOV R17, R0 ;  /* 0x0000000000117202 */ /* 0x000fcc0000000f00 */
[----:B------:R-:W1:Y:S02]  /*05b0*/  LDC.64 R10, c[0x0][0x398] ;  /* 0x0000e600ff0a7b82 */ /* 0x000e640000000a00 */
.L_x_8:
[----:B------:R-:W-:-:S05]  /*05c0*/  IMAD R13, R5, R17, R2 ;  /* 0x00000011050d7224 */ /* 0x000fca00078e0202 */
[----:B------:R-:W-:-:S04]  /*05d0*/  IADD3 R12, P0, PT, R13, UR14, RZ ;  /* 0x0000000e0d0c7c10 */ /* 0x000fc8000ff1e0ff */
[----:B------:R-:W-:-:S05]  /*05e0*/  LEA.HI.X.SX32 R13, R13, UR15, 0x1, P0 ;  /* 0x0000000f0d0d7c11 */ /* 0x000fca00080f0eff */
[----:B------:R-:W2:Y:S01]  /*05f0*/  LDG.E.U8 R12, desc[UR10][R12.64] ;  /* 0x0000000a0c0c7981 */ /* 0x000ea2000c1e1100 */
[----:B------:R-:W-:Y:S05]  /*0600*/  YIELD ;  /* 0x0000000000007946 */ /* 0x000fea0003800000 */
[----:B------:R-:W-:Y:S01]  /*0610*/  BSSY.RECONVERGENT B0, `(.L_x_6) ;  /* 0x0000012000007945 */ /* 0x000fe20003800200 */
[----:B--2---:R-:W-:-:S13]  /*0620*/  ISETP.NE.AND P0, PT, R12, RZ, PT ;  /* 0x000000ff0c00720c */ /* 0x004fda0003f05270 */
[----:B------:R-:W-:Y:S05]  /*0630*/  @!P0 BRA `(.L_x_7) ;  /* 0x00000000003c8947 */ /* 0x000fea0003800000 */
[----:B-1----:R-:W-:-:S05]  /*0640*/  IMAD.WIDE R12, R17, 0x10, R10 ;  /* 0x00000010110c7825 */ /* 0x002fca00078e020a */
[----:B------:R-:W2:Y:S04]  /*0650*/  LDG.E R14, desc[UR10][R12.64+0x8] ;  /* 0x0000080a0c0e7981 */ /* 0x000ea8000c1e1900 */
[----:B------:R-:W3:Y:S01]  /*0660*/  LDG.E R21, desc[UR10][R12.64+0x4] ;  /* 0x0000040a0c157981 */ /* 0x000ee2000c1e1900 */
[----:B--2---:R-:W-:-:S04]  /*0670*/  IMAD R15, R5, R14, R2 ;  /* 0x0000000e050f7224 */ /* 0x004fc800078e0202 */
[----:B0-----:R-:W-:-:S05]  /*0680*/  IMAD.WIDE R14, R15, 0x4, R8 ;  /* 0x000000040f0e7825 */ /* 0x001fca00078e0208 */
[----:B---3--:R2:W-:Y:S04]  /*0690*/  REDG.E.ADD.STRONG.GPU desc[UR10][R14.64], R21 ;  /* 0x000000150e00798e */ /* 0x0085e8000c12e10a */
[----:B------:R-:W3:Y:S04]  /*06a0*/  LDG.E R18, desc[UR10][R12.64+0xc] ;  /* 0x00000c0a0c127981 */ /* 0x000ee8000c1e1900 */
[----:B------:R-:W4:Y:S01]  /*06b0*/  LDG.E R20, desc[UR10][R12.64+0x4] ;  /* 0x0000040a0c147981 */ /* 0x000f22000c1e1900 */
[----:B---3--:R-:W-:-:S04]  /*06c0*/  IMAD R19, R5, R18, R5 ;  /* 0x0000001205137224 */ /* 0x008fc800078e0205 */
[----:B------:R-:W-:Y:S02]  /*06d0*/  IMAD.IADD R19, R2, 0x1, R19 ;  /* 0x0000000102137824 */ /* 0x000fe400078e0213 */
[----:B----4-:R-:W-:Y:S02]  /*06e0*/  IMAD.MOV R27, RZ, RZ, -R20 ;  /* 0x000000ffff1b7224 */ /* 0x010fe400078e0a14 */
[----:B------:R-:W-:-:S05]  /*06f0*/  IMAD.WIDE R18, R19, 0x4, R8 ;  /* 0x0000000413127825 */ /* 0x000fca00078e0208 */
[----:B------:R2:W-:Y:S04]  /*0700*/  REDG.E.ADD.STRONG.GPU desc[UR10][R18.64], R27 ;  /* 0x0000001b1200798e */ /* 0x0005e8000c12e10a */
[----:B------:R-:W3:Y:S02]  /*0710*/  LDG.E R23, desc[UR10][R12.64] ;  /* 0x0000000a0c177981 */ /* 0x000ee4000c1e1900 */
[----:B--23--:R-:W-:-:S07]  /*0720*/  IADD3 R16, PT, PT, R16, R23, RZ ;  /* 0x0000001710107210 */ /* 0x00cfce0007ffe0ff */
.L_x_7:
[----:B------:R-:W-:Y:S05]  /*0730*/  BSYNC.RECONVERGENT B0 ;  /* 0x0000000000007941 */ /* 0x000fea0003800200 */
.L_x_6:
[----:B------:R-:W-:-:S05]  /*0740*/  VIADD R17, R17, UR20 ;  /* 0x0000001411117c36 */ /* 0x000fca0008000000 */
[----:B------:R-:W-:-:S13]  /*0750*/  ISETP.GE.AND P0, PT, R17, UR21, PT ;  /* 0x0000001511007c0c */ /* 0x000fda000bf06270 */
[----:B------:R-:W-:Y:S05]  /*0760*/  @!P0 BRA `(.L_x_8) ;  /* 0xfffffffc00948947 */ /* 0x000fea000383ffff */
.L_x_5:
[----:B------:R-:W2:Y:S01]  /*0770*/  LDC.64 R14, c[0x0][0x3b0] ;  /* 0x0000ec00ff0e7b82 */ /* 0x000ea20000000a00 */
[----:B01----:R-:W-:Y:S01]  /*0780*/  IMAD.IADD R9, R7, 0x1, R0 ;  /* 0x0000000107097824 */ /* 0x003fe200078e0200 */
[----:B------:R-:W-:Y:S05]  /*0790*/  WARPSYNC.ALL ;  /* 0x0000000000007948 */ /* 0x000fea0003800000 */
[----:B------:R-:W-:Y:S01]  /*07a0*/  BSSY.RECONVERGENT B0, `(.L_x_9) ;  /* 0x00001b9000007945 */ /* 0x000fe20003800200 */
[----:B--2---:R-:W-:-:S04]  /*07b0*/  IMAD.WIDE.U32 R8, R9, 0x4, R14 ;  /* 0x0000000409087825 */ /* 0x004fc800078e000e */
[----:B------:R-:W-:Y:S01]  /*07c0*/  IMAD.WIDE.U32 R12, R7, 0x4, R14 ;  /* 0x00000004070c7825 */ /* 0x000fe200078e000e */
[----:B------:R0:W-:Y:S01]  /*07d0*/  STG.E desc[UR10][R8.64], R16 ;  /* 0x0000001008007986 */ /* 0x0001e2000c10190a */
[----:B------:R-:W-:Y:S06]  /*07e0*/  BAR.SYNC.DEFER_BLOCKING 0x0 ;  /* 0x0000000000007b1d */ /* 0x000fec0000010000 */
[----:B------:R-:W-:Y:S05]  /*07f0*/  @P2 BRA `(.L_x_10) ;  /* 0x0000001800cc2947 */ /* 0x000fea0003800000 */
[----:B------:R-:W-:Y:S01]  /*0800*/  UISETP.GE.U32.AND UP1, UPT, UR20, 0x10, UPT ;  /* 0x000000101400788c */ /* 0x000fe2000bf26070 */
[----:B0-----:R-:W-:Y:S01]  /*0810*/  HFMA2 R8, -RZ, RZ, 0, 0 ;  /* 0x00000000ff087431 */ /* 0x001fe200000001ff */
[----:B------:R-:W-:-:S07]  /*0820*/  UMOV UR5, URZ ;  /* 0x000000ff00057c82 */ /* 0x000fce0008000000 */
[----:B------:R-:W-:Y:S05]  /*0830*/  BRA.U !UP1, `(.L_x_11) ;  /* 0x0000000509047547 */ /* 0x000fea000b800000 */
[----:B------:R-:W-:Y:S01]  /*0840*/  ULOP3.LUT UR5, UR20, 0xfffffff0, URZ, 0xc0, !UPT ;  /* 0xfffffff014057892 */ /* 0x000fe2000f8ec0ff */
[----:B------:R-:W-:Y:S01]  /*0850*/  VIADD R9, R7, 0x7 ;  /* 0x0000000707097836 */ /* 0x000fe20000000000 */
[----:B------:R-:W-:Y:S01]  /*0860*/  ULOP3.LUT UR8, UR20, 0x7f0, URZ, 0xc0, !UPT ;  /* 0x000007f014087892 */ /* 0x000fe2000f8ec0ff */
[----:B------:R-:W-:Y:S01]  /*0870*/  IMAD.MOV.U32 R8, RZ, RZ, RZ ;  /* 0x000000ffff087224 */ /* 0x000fe200078e00ff */
[----:B------:R-:W-:-:S12]  /*0880*/  UIADD3 UR5, UPT, UPT, -UR5, URZ, URZ ;  /* 0x000000ff05057290 */ /* 0x000fd8000fffe1ff */
.L_x_12:
[C---:B------:R-:W-:Y:S01]  /*0890*/  IADD3 R11, PT, PT, R9.reuse, -0x7, RZ ;  /* 0xfffffff9090b7810 */ /* 0x040fe20007ffe0ff */
[C---:B------:R-:W-:Y:S01]  /*08a0*/  VIADD R17, R9.reuse, 0xfffffffa ;  /* 0xfffffffa09117836 */ /* 0x040fe20000000000 */
[C---:B------:R-:W-:Y:S01]  /*08b0*/  IADD3 R19, PT, PT, R9.reuse, -0x4, RZ ;  /* 0xfffffffc09137810 */ /* 0x040fe20007ffe0ff */
[----:B------:R-:W-:Y:S02]  /*08c0*/  VIADD R25, R9, 0xfffffffb ;  /* 0xfffffffb09197836 */ /* 0x000fe40000000000 */
[----:B------:R-:W-:-:S04]  /*08d0*/  IMAD.WIDE.U32 R10, R11, 0x4, R14 ;  /* 0x000000040b0a7825 */ /* 0x000fc800078e000e */
[--C-:B------:R-:W-:Y:S01]  /*08e0*/  IMAD.WIDE.U32 R16, R17, 0x4, R14.reuse ;  /* 0x0000000411107825 */ /* 0x100fe200078e000e */
[----:B------:R0:W2:Y:S04]  /*08f0*/  LDG.E R22, desc[UR10][R10.64] ;  /* 0x0000000a0a167981 */ /* 0x0000a8000c1e1900 */
[----:B------:R1:W2:Y:S01]  /*0900*/  LDG.E R23, desc[UR10][R16.64] ;  /* 0x0000000a10177981 */ /* 0x0002a2000c1e1900 */
[----:B------:R-:W-:-:S04]  /*0910*/  IMAD.WIDE.U32 R24, R25, 0x4, R14 ;  /* 0x0000000419187825 */ /* 0x000fc800078e000e */
[--C-:B------:R-:W-:Y:S01]  /*0920*/  IMAD.WIDE.U32 R18, R19, 0x4, R14.reuse ;  /* 0x0000000413127825 */ /* 0x100fe200078e000e */
[----:B------:R-:W3:Y:S04]  /*0930*/  LDG.E R28, desc[UR10][R24.64] ;  /* 0x0000000a181c7981 */ /* 0x000ee8000c1e1900 */
[----:B------:R4:W3:Y:S01]  /*0940*/  LDG.E R29, desc[UR10][R18.64] ;  /* 0x0000000a121d7981 */ /* 0x0008e2000c1e1900 */
[C---:B------:R-:W-:Y:S01]  /*0950*/  IMAD.WIDE.U32 R20, R9.reuse, 0x4, R14 ;  /* 0x0000000409147825 */ /* 0x040fe200078e000e */
[----:B0-----:R-:W-:-:S03]  /*0960*/  IADD3 R11, PT, PT, R9, -0x1, RZ ;  /* 0xffffffff090b7810 */ /* 0x001fc60007ffe0ff */
[C---:B-1----:R-:W-:Y:S02]  /*0970*/  VIADD R17, R9.reuse, 0xfffffffe ;  /* 0xfffffffe09117836 */ /* 0x042fe40000000000 */
[----:B------:R0:W5:Y:S01]  /*0980*/  LDG.E R20, desc[UR10][R20.64] ;  /* 0x0000000a14147981 */ /* 0x000162000c1e1900 */
[----:B------:R-:W-:Y:S02]  /*0990*/  VIADD R27, R9, 0xfffffffd ;  /* 0xfffffffd091b7836 */ /* 0x000fe40000000000 */
[----:B----4-:R-:W-:-:S04]  /*09a0*/  IMAD.WIDE.U32 R18, R11, 0x4, R14 ;  /* 0x000000040b127825 */ /* 0x010fc800078e000e */
[----:B------:R-:W-:-:S04]  /*09b0*/  IMAD.WIDE.U32 R16, R17, 0x4, R14 ;  /* 0x0000000411107825 */ /* 0x000fc800078e000e */
[----:B0-----:R-:W-:Y:S01]  /*09c0*/  VIADD R21, R9, 0x2 ;  /* 0x0000000209157836 */ /* 0x001fe20000000000 */
[----:B------:R0:W4:Y:S01]  /*09d0*/  LDG.E R11, desc[UR10][R16.64] ;  /* 0x0000000a100b7981 */ /* 0x000122000c1e1900 */
[----:B------:R-:W-:-:S04]  /*09e0*/  IMAD.WIDE.U32 R26, R27, 0x4, R14 ;  /* 0x000000041b1a7825 */ /* 0x000fc800078e000e */
[C---:B------:R-:W-:Y:S01]  /*09f0*/  VIADD R25, R9.reuse, 0x1 ;  /* 0x0000000109197836 */ /* 0x040fe20000000000 */
[----:B------:R-:W4:Y:S01]  /*0a00*/  LDG.E R10, desc[UR10][R26.64] ;  /* 0x0000000a1a0a7981 */ /* 0x000f22000c1e1900 */
[----:B0-----:R-:W-:Y:S02]  /*0a10*/  VIADD R17, R9, 0x4 ;  /* 0x0000000409117836 */ /* 0x001fe40000000000 */
[----:B------:R-:W-:-:S04]  /*0a20*/  IMAD.WIDE.U32 R24, R25, 0x4, R14 ;  /* 0x0000000419187825 */ /* 0x000fc800078e000e */
[----:B------:R-:W-:Y:S01]  /*0a30*/  IMAD.WIDE.U32 R16, R17, 0x4, R14 ;  /* 0x0000000411107825 */ /* 0x000fe200078e000e */
[----:B------:R0:W5:Y:S03]  /*0a40*/  LDG.E R27, desc[UR10][R24.64] ;  /* 0x0000000a181b7981 */ /* 0x000166000c1e1900 */
[----:B0-----:R-:W-:Y:S01]  /*0a50*/  VIADD R25, R9, 0x7 ;  /* 0x0000000709197836 */ /* 0x001fe20000000000 */
[----:B--2---:R-:W-:Y:S01]  /*0a60*/  IADD3 R8, PT, PT, R23, R22, R8 ;  /* 0x0000001617087210 */ /* 0x004fe20007ffe008 */
[----:B------:R-:W-:Y:S02]  /*0a70*/  IMAD.WIDE.U32 R22, R21, 0x4, R14 ;  /* 0x0000000415167825 */ /* 0x000fe400078e000e */
[----:B------:R0:W5:Y:S04]  /*0a80*/  LDG.E R21, desc[UR10][R18.64] ;  /* 0x0000000a12157981 */ /* 0x000168000c1e1900 */
[----:B------:R1:W2:Y:S01]  /*0a90*/  LDG.E R26, desc[UR10][R22.64] ;  /* 0x0000000a161a7981 */ /* 0x0002a2000c1e1900 */
[----:B0-----:R-:W-:-:S02]  /*0aa0*/  IADD3 R19, PT, PT, R9, 0x3, RZ ;  /* 0x0000000309137810 */ /* 0x001fc40007ffe0ff */
[----:B---3--:R-:W-:-:S03]  /*0ab0*/  IADD3 R8, PT, PT, R29, R28, R8 ;  /* 0x0000001c1d087210 */ /* 0x008fc60007ffe008 */
[----:B------:R-:W-:Y:S01]  /*0ac0*/  IMAD.WIDE.U32 R28, R19, 0x4, R14 ;  /* 0x00000004131c7825 */ /* 0x000fe200078e000e */
[----:B-1----:R-:W-:-:S03]  /*0ad0*/  IADD3 R23, PT, PT, R9, 0x6, RZ ;  /* 0x0000000609177810 */ /* 0x002fc60007ffe0ff */
[----:B------:R-:W-:Y:S02]  /*0ae0*/  VIADD R19, R9, 0x5 ;  /* 0x0000000509137836 */ /* 0x000fe40000000000 */
[----:B------:R-:W3:Y:S04]  /*0af0*/  LDG.E R28, desc[UR10][R28.64] ;  /* 0x0000000a1c1c7981 */ /* 0x000ee8000c1e1900 */
[----:B------:R0:W3:Y:S02]  /*0b00*/  LDG.E R29, desc[UR10][R16.64] ;  /* 0x0000000a101d7981 */ /* 0x0000e4000c1e1900 */
[----:B0-----:R-:W-:-:S04]  /*0b10*/  IMAD.WIDE.U32 R16, R19, 0x4, R14 ;  /* 0x0000000413107825 */ /* 0x001fc800078e000e */
[--C-:B------:R-:W-:Y:S02]  /*0b20*/  IMAD.WIDE.U32 R18, R23, 0x4, R14.reuse ;  /* 0x0000000417127825 */ /* 0x100fe400078e000e */
[----:B------:R-:W3:Y:S02]  /*0b30*/  LDG.E R16, desc[UR10][R16.64] ;  /* 0x0000000a10107981 */ /* 0x000ee4000c1e1900 */
[--C-:B------:R-:W-:Y:S02]  /*0b40*/  IMAD.WIDE.U32 R22, R25, 0x4, R14.reuse ;  /* 0x0000000419167825 */ /* 0x100fe400078e000e */
[----:B------:R-:W3:Y:S02]  /*0b50*/  LDG.E R19, desc[UR10][R18.64] ;  /* 0x0000000a12137981 */ /* 0x000ee4000c1e1900 */
[----:B------:R-:W-:Y:S02]  /*0b60*/  VIADD R25, R9, 0x8 ;  /* 0x0000000809197836 */ /* 0x000fe40000000000 */
[----:B------:R-:W3:Y:S02]  /*0b70*/  LDG.E R22, desc[UR10][R22.64] ;  /* 0x0000000a16167981 */ /* 0x000ee4000c1e1900 */
[----:B------:R-:W-:-:S06]  /*0b80*/  IMAD.WIDE.U32 R24, R25, 0x4, R14 ;  /* 0x0000000419187825 */ /* 0x000fcc00078e000e */
[----:B------:R-:W3:Y:S01]  /*0b90*/  LDG.E R25, desc[UR10][R24.64] ;  /* 0x0000000a18197981 */ /* 0x000ee2000c1e1900 */
[----:B----4-:R-:W-:Y:S01]  /*0ba0*/  IADD3 R8, PT, PT, R11, R10, R8 ;  /* 0x0000000a0b087210 */ /* 0x010fe20007ffe008 */
[----:B------:R-:W-:-:S04]  /*0bb0*/  UIADD3 UR5, UPT, UPT, UR5, 0x10, URZ ;  /* 0x0000001005057890 */ /* 0x000fc8000fffe0ff */
[----:B------:R-:W-:Y:S01]  /*0bc0*/  UISETP.NE.AND UP1, UPT, UR5, URZ, UPT ;  /* 0x000000ff0500728c */ /* 0x000fe2000bf25270 */
[----:B------:R-:W-:Y:S02]  /*0bd0*/  IADD3 R9, PT, PT, R9, 0x10, RZ ;  /* 0x0000001009097810 */ /* 0x000fe40007ffe0ff */
[----:B-----5:R-:W-:-:S04]  /*0be0*/  IADD3 R8, PT, PT, R20, R21, R8 ;  /* 0x0000001514087210 */ /* 0x020fc80007ffe008 */
[----:B--2---:R-:W-:-:S04]  /*0bf0*/  IADD3 R8, PT, PT, R26, R27, R8 ;  /* 0x0000001b1a087210 */ /* 0x004fc80007ffe008 */
[----:B---3--:R-:W-:-:S04]  /*0c00*/  IADD3 R8, PT, PT, R29, R28, R8 ;  /* 0x0000001c1d087210 */ /* 0x008fc80007ffe008 */
[----:B------:R-:W-:-:S04]  /*0c10*/  IADD3 R8, PT, PT, R19, R16, R8 ;  /* 0x0000001013087210 */ /* 0x000fc80007ffe008 */
[----:B------:R-:W-:Y:S01]  /*0c20*/  IADD3 R8, PT, PT, R25, R22, R8 ;  /* 0x0000001619087210 */ /* 0x000fe20007ffe008 */
[----:B------:R-:W-:Y:S06]  /*0c30*/  BRA.U UP1, `(.L_x_12) ;  /* 0xfffffffd01147547 */ /* 0x000fec000b83ffff */
[----:B------:R-:W-:-:S05]  /*0c40*/  UMOV UR5, UR8 ;  /* 0x0000000800057c82 */ /* 0x000fca0008000000 */
.L_x_11:
[----:B------:R-:W-:-:S09]  /*0c50*/  UISETP.NE.AND UP1, UPT, UR9, URZ, UPT ;  /* 0x000000ff0900728c */ /* 0x000fd2000bf25270 */
[----:B------:R-:W-:Y:S05]  /*0c60*/  BRA.U !UP1, `(.L_x_13) ;  /* 0x0000000509187547 */ /* 0x000fea000b800000 */
[----:B------:R-:W-:Y:S02]  /*0c70*/  UIADD3 UR8, UPT, UPT, UR9, -0x1, URZ ;  /* 0xffffffff09087890 */ /* 0x000fe4000fffe0ff */
[----:B------:R-:W-:Y:S02]  /*0c80*/  UISETP.NE.AND UP2, UPT, UR16, URZ, UPT ;  /* 0x000000ff1000728c */ /* 0x000fe4000bf45270 */
[----:B------:R-:W-:-:S09]  /*0c90*/  UISETP.GE.U32.AND UP1, UPT, UR8, 0x7, UPT ;  /* 0x000000070800788c */ /* 0x000fd2000bf26070 */
[----:B------:R-:W-:Y:S05]  /*0ca0*/  BRA.U !UP1, `(.L_x_14) ;  /* 0x0000000109747547 */ /* 0x000fea000b800000 */
[----:B------:R-:W-:-:S04]  /*0cb0*/  VIADD R11, R7, UR5 ;  /* 0x00000005070b7c36 */ /* 0x000fc80008000000 */
[C---:B------:R-:W-:Y:S01]  /*0cc0*/  VIADD R23, R11.reuse, 0x1 ;  /* 0x000000010b177836 */ /* 0x040fe20000000000 */
[C---:B------:R-:W-:Y:S01]  /*0cd0*/  IADD3 R25, PT, PT, R11.reuse, 0x2, RZ ;  /* 0x000000020b197810 */ /* 0x040fe20007ffe0ff */
[C---:B------:R-:W-:Y:S02]  /*0ce0*/  VIADD R17, R11.reuse, 0x3 ;  /* 0x000000030b117836 */ /* 0x040fe40000000000 */
[C---:B------:R-:W-:Y:S01]  /*0cf0*/  IMAD.WIDE.U32 R20, R11.reuse, 0x4, R14 ;  /* 0x000000040b147825 */ /* 0x040fe200078e000e */
[----:B------:R-:W-:-:S03]  /*0d00*/  IADD3 R27, PT, PT, R11, 0x5, RZ ;  /* 0x000000050b1b7810 */ /* 0x000fc60007ffe0ff */
[--C-:B------:R-:W-:Y:S01]  /*0d10*/  IMAD.WIDE.U32 R22, R23, 0x4, R14.reuse ;  /* 0x0000000417167825 */ /* 0x100fe200078e000e */
[----:B------:R0:W2:Y:S03]  /*0d20*/  LDG.E R9, desc[UR10][R20.64] ;  /* 0x0000000a14097981 */ /* 0x0000a6000c1e1900 */
[--C-:B------:R-:W-:Y:S01]  /*0d30*/  IMAD.WIDE.U32 R24, R25, 0x4, R14.reuse ;  /* 0x0000000419187825 */ /* 0x100fe200078e000e */
[----:B------:R1:W2:Y:S03]  /*0d40*/  LDG.E R26, desc[UR10][R22.64] ;  /* 0x0000000a161a7981 */ /* 0x0002a6000c1e1900 */
[----:B------:R-:W-:Y:S02]  /*0d50*/  VIADD R19, R11, 0x4 ;  /* 0x000000040b137836 */ /* 0x000fe40000000000 */
[----:B------:R-:W-:Y:S01]  /*0d60*/  IMAD.WIDE.U32 R16, R17, 0x4, R14 ;  /* 0x0000000411107825 */ /* 0x000fe200078e000e */
[----:B------:R-:W3:Y:S03]  /*0d70*/  LDG.E R24, desc[UR10][R24.64] ;  /* 0x0000000a18187981 */ /* 0x000ee6000c1e1900 */
[----:B------:R-:W-:-:S02]  /*0d80*/  VIADD R29, R11, 0x6 ;  /* 0x000000060b1d7836 */ /* 0x000fc40000000000 */
[----:B------:R-:W-:Y:S01]  /*0d90*/  VIADD R28, R11, 0x7 ;  /* 0x000000070b1c7836 */ /* 0x000fe20000000000 */
[----:B------:R-:W3:Y:S01]  /*0da0*/  LDG.E R17, desc[UR10][R16.64] ;  /* 0x0000000a10117981 */ /* 0x000ee2000c1e1900 */
[----:B------:R-:W-:-:S04]  /*0db0*/  IMAD.WIDE.U32 R18, R19, 0x4, R14 ;  /* 0x0000000413127825 */ /* 0x000fc800078e000e */
[--C-:B------:R-:W-:Y:S02]  /*0dc0*/  IMAD.WIDE.U32 R10, R27, 0x4, R14.reuse ;  /* 0x000000041b0a7825 */ /* 0x100fe400078e000e */
[----:B------:R-:W4:Y:S02]  /*0dd0*/  LDG.E R18, desc[UR10][R18.64] ;  /* 0x0000000a12127981 */ /* 0x000f24000c1e1900 */
[--C-:B0-----:R-:W-:Y:S02]  /*0de0*/  IMAD.WIDE.U32 R20, R29, 0x4, R14.reuse ;  /* 0x000000041d147825 */ /* 0x101fe400078e000e */
[----:B------:R-:W4:Y:S02]  /*0df0*/  LDG.E R10, desc[UR10][R10.64] ;  /* 0x0000000a0a0a7981 */ /* 0x000f24000c1e1900 */
[----:B-1----:R-:W-:Y:S02]  /*0e00*/  IMAD.WIDE.U32 R22, R28, 0x4, R14 ;  /* 0x000000041c167825 */ /* 0x002fe400078e000e */
[----:B------:R-:W5:Y:S04]  /*0e10*/  LDG.E R20, desc[UR10][R20.64] ;  /* 0x0000000a14147981 */ /* 0x000f68000c1e1900 */
[----:B------:R-:W5:Y:S01]  /*0e20*/  LDG.E R22, desc[UR10][R22.64] ;  /* 0x0000000a16167981 */ /* 0x000f62000c1e1900 */
[----:B------:R-:W-:Y:S01]  /*0e30*/  UIADD3 UR5, UPT, UPT, UR5, 0x8, URZ ;  /* 0x0000000805057890 */ /* 0x000fe2000fffe0ff */
[----:B--2---:R-:W-:-:S04]  /*0e40*/  IADD3 R9, PT, PT, R26, R9, R8 ;  /* 0x000000091a097210 */ /* 0x004fc80007ffe008 */
[----:B---3--:R-:W-:-:S04]  /*0e50*/  IADD3 R9, PT, PT, R17, R24, R9 ;  /* 0x0000001811097210 */ /* 0x008fc80007ffe009 */
[----:B----4-:R-:W-:-:S04]  /*0e60*/  IADD3 R9, PT, PT, R10, R18, R9 ;  /* 0x000000120a097210 */ /* 0x010fc80007ffe009 */
[----:B-----5:R-:W-:-:S07]  /*0e70*/  IADD3 R8, PT, PT, R22, R20, R9 ;  /* 0x0000001416087210 */ /* 0x020fce0007ffe009 */
.L_x_14:
[----:B------:R-:W-:Y:S05]  /*0e80*/  BRA.U !UP2, `(.L_x_13) ;  /* 0x000000010a907547 */ /* 0x000fea000b800000 */
[----:B------:R-:W-:Y:S02]  /*0e90*/  UIADD3 UR8, UPT, UPT, UR16, -0x1, URZ ;  /* 0xffffffff10087890 */ /* 0x000fe4000fffe0ff */
[----:B------:R-:W-:Y:S02]  /*0ea0*/  ULOP3.LUT UP2, UR19, UR20, 0x3, URZ, 0xc0, !UPT ;  /* 0x0000000314137892 */ /* 0x000fe4000f84c0ff */
[----:B------:R-:W-:-:S09]  /*0eb0*/  UISETP.GE.U32.AND UP1, UPT, UR8, 0x3, UPT ;  /* 0x000000030800788c */ /* 0x000fd2000bf26070 */
[----:B------:R-:W-:Y:S05]  /*0ec0*/  BRA.U !UP1, `(.L_x_15) ;  /* 0x00000001093c7547 */ /* 0x000fea000b800000 */
[----:B------:R-:W-:-:S04]  /*0ed0*/  IADD3 R9, PT, PT, R7, UR5, RZ ;  /* 0x0000000507097c10 */ /* 0x000fc8000fffe0ff */
[C---:B------:R-:W-:Y:S01]  /*0ee0*/  IADD3 R17, PT, PT, R9.reuse, 0x3, RZ ;  /* 0x0000000309117810 */ /* 0x040fe20007ffe0ff */
[C---:B------:R-:W-:Y:S02]  /*0ef0*/  VIADD R11, R9.reuse, 0x1 ;  /* 0x00000001090b7836 */ /* 0x040fe40000000000 */
[----:B------:R-:W-:-:S04]  /*0f00*/  IMAD.WIDE.U32 R20, R9, 0x4, R14 ;  /* 0x0000000409147825 */ /* 0x000fc800078e000e */
[----:B------:R-:W-:Y:S02]  /*0f10*/  VIADD R19, R9, 0x2 ;  /* 0x0000000209137836 */ /* 0x000fe40000000000 */
[--C-:B------:R-:W-:Y:S01]  /*0f20*/  IMAD.WIDE.U32 R10, R11, 0x4, R14.reuse ;  /* 0x000000040b0a7825 */ /* 0x100fe200078e000e */
[----:B------:R-:W2:Y:S03]  /*0f30*/  LDG.E R21, desc[UR10][R20.64] ;  /* 0x0000000a14157981 */ /* 0x000ea6000c1e1900 */
[--C-:B------:R-:W-:Y:S02]  /*0f40*/  IMAD.WIDE.U32 R18, R19, 0x4, R14.reuse ;  /* 0x0000000413127825 */ /* 0x100fe400078e000e */
[----:B------:R-:W2:Y:S02]  /*0f50*/  LDG.E R10, desc[UR10][R10.64] ;  /* 0x0000000a0a0a7981 */ /* 0x000ea4000c1e1900 */
[----:B------:R-:W-:-:S02]  /*0f60*/  IMAD.WIDE.U32 R16, R17, 0x4, R14 ;  /* 0x0000000411107825 */ /* 0x000fc400078e000e */
[----:B------:R-:W3:Y:S04]  /*0f70*/  LDG.E R19, desc[UR10][R18.64] ;  /* 0x0000000a12137981 */ /* 0x000ee8000c1e1900 */
[----:B------:R-:W3:Y:S01]  /*0f80*/  LDG.E R16, desc[UR10][R16.64] ;  /* 0x0000000a10107981 */ /* 0x000ee2000c1e1900 */
[----:B------:R-:W-:Y:S01]  /*0f90*/  UIADD3 UR5, UPT, UPT, UR5, 0x4, URZ ;  /* 0x0000000405057890 */ /* 0x000fe2000fffe0ff */
[----:B--2---:R-:W-:-:S04]  /*0fa0*/  IADD3 R8, PT, PT, R10, R21, R8 ;  /* 0x000000150a087210 */ /* 0x004fc80007ffe008 */
[----:B---3--:R-:W-:-:S07]  /*0fb0*/  IADD3 R8, PT, PT, R16, R19, R8 ;  /* 0x0000001310087210 */ /* 0x008fce0007ffe008 */
.L_x_15:
[----:B------:R-:W-:Y:S05]  /*0fc0*/  BRA.U !UP2, `(.L_x_13) ;  /* 0x000000010a407547 */ /* 0x000fea000b800000 */
[----:B------:R-:W-:-:S04]  /*0fd0*/  VIADD R9, R7, UR5 ;  /* 0x0000000507097c36 */ /* 0x000fc80008000000 */
[----:B------:R-:W-:-:S06]  /*0fe0*/  IMAD.WIDE.U32 R10, R9, 0x4, R14 ;  /* 0x00000004090a7825 */ /* 0x000fcc00078e000e */
[----:B------:R-:W2:Y:S01]  /*0ff0*/  LDG.E R11, desc[UR10][R10.64] ;  /* 0x0000000a0a0b7981 */ /* 0x000ea2000c1e1900 */
[----:B------:R-:W-:Y:S01]  /*1000*/  UISETP.NE.AND UP1, UPT, UR19, 0x1, UPT ;  /* 0x000000011300788c */ /* 0x000fe2000bf25270 */
[----:B--2---:R-:W-:-:S08]  /*1010*/  IMAD.IADD R8, R8, 0x1, R11 ;  /* 0x0000000108087824 */ /* 0x004fd000078e020b */
[----:B------:R-:W-:Y:S05]  /*1020*/  BRA.U !UP1, `(.L_x_13) ;  /* 0x0000000109287547 */ /* 0x000fea000b800000 */
[----:B------:R-:W-:Y:S01]  /*1030*/  UISETP.NE.AND UP1, UPT, UR19, 0x2, UPT ;  /* 0x000000021300788c */ /* 0x000fe2000bf25270 */
[----:B------:R-:W-:-:S05]  /*1040*/  IADD3 R11, PT, PT, R9, 0x1, RZ ;  /* 0x00000001090b7810 */ /* 0x000fca0007ffe0ff */
[----:B------:R-:W-:Y:S01]  /*1050*/  PLOP3.LUT P0, PT, PT, PT, UP1, 0x80, 0x8 ;  /* 0x000000000008781c */ /* 0x000fe20003f0f018 */
[----:B------:R-:W-:-:S06]  /*1060*/  IMAD.WIDE.U32 R10, R11, 0x4, R14 ;  /* 0x000000040b0a7825 */ /* 0x000fcc00078e000e */
[----:B------:R-:W2:Y:S06]  /*1070*/  LDG.E R11, desc[UR10][R10.64] ;  /* 0x0000000a0a0b7981 */ /* 0x000eac000c1e1900 */
[----:B------:R-:W-:-:S04]  /*1080*/  @P0 VIADD R9, R9, 0x2 ;  /* 0x0000000209090836 */ /* 0x000fc80000000000 */
[----:B------:R-:W-:-:S06]  /*1090*/  @P0 IMAD.WIDE.U32 R14, R9, 0x4, R14 ;  /* 0x00000004090e0825 */ /* 0x000fcc00078e000e */
[----:B------:R-:W3:Y:S01]  /*10a0*/  @P0 LDG.E R15, desc[UR10][R14.64] ;  /* 0x0000000a0e0f0981 */ /* 0x000ee2000c1e1900 */
[----:B--2---:R-:W-:-:S05]  /*10b0*/  IMAD.IADD R8, R8, 0x1, R11 ;  /* 0x0000000108087824 */ /* 0x004fca00078e020b */
[----:B---3--:R-:W-:-:S07]  /*10c0*/  @P0 IADD3 R8, PT, PT, R8, R15, RZ ;  /* 0x0000000f08080210 */ /* 0x008fce0007ffe0ff */
.L_x_13:
[----:B------:R-:W0:Y:S01]  /*10d0*/  LDCU UR5, c[0x0][0x384] ;  /* 0x00007080ff0577ac */ /* 0x000e220008000800 */
[----:B------:R-:W-:Y:S01]  /*10e0*/  IMAD.MOV.U32 R11, RZ, RZ, RZ ;  /* 0x000000ffff0b7224 */ /* 0x000fe200078e00ff */
[----:B0-----:R-:W-:-:S09]  /*10f0*/  UISETP.GE.AND UP1, UPT, UR5, URZ, UPT ;  /* 0x000000ff0500728c */ /* 0x001fd2000bf26270 */
[----:B------:R-:W-:Y:S05]  /*1100*/  BRA.U !UP1, `(.L_x_16) ;  /* 0x0000000909987547 */ /* 0x000fea000b800000 */
[----:B------:R-:W-:Y:S01]  /*1110*/  UISETP.GE.U32.AND UP1, UPT, UR5, 0xf, UPT ;  /* 0x0000000f0500788c */ /* 0x000fe2000bf26070 */
[----:B------:R-:W-:Y:S02]  /*1120*/  HFMA2 R11, -RZ, RZ, 0, 0 ;  /* 0x00000000ff0b7431 */ /* 0x000fe400000001ff */
[----:B------:R-:W-:Y:S01]  /*1130*/  IMAD.MOV.U32 R18, RZ, RZ, RZ ;  /* 0x000000ffff127224 */ /* 0x000fe200078e00ff */
[----:B------:R-:W-:-:S05]  /*1140*/  UMOV UR5, URZ ;  /* 0x000000ff00057c82 */ /* 0x000fca0008000000 */
[----:B------:R-:W-:Y:S05]  /*1150*/  BRA.U !UP1, `(.L_x_17) ;  /* 0x0000000509287547 */ /* 0x000fea000b800000 */
[----:B------:R-:W-:Y:S01]  /*1160*/  IMAD.MOV.U32 R18, RZ, RZ, RZ ;  /* 0x000000ffff127224 */ /* 0x000fe200078e00ff */
[----:B------:R-:W0:Y:S01]  /*1170*/  LDCU UR8, c[0x0][0x388] ;  /* 0x00007100ff0877ac */ /* 0x000e220008000800 */
[----:B------:R-:W-:Y:S01]  /*1180*/  IMAD.MOV.U32 R11, RZ, RZ, RZ ;  /* 0x000000ffff0b7224 */ /* 0x000fe200078e00ff */
[----:B------:R-:W-:-:S06]  /*1190*/  UMOV UR5, URZ ;  /* 0x000000ff00057c82 */ /* 0x000fcc0008000000 */
.L_x_18:
[----:B------:R-:W1:Y:S01]  /*11a0*/  LDC.64 R14, c[0x0][0x390] ;  /* 0x0000e400ff0e7b82 */ /* 0x000e620000000a00 */
[----:B------:R-:W-:-:S04]  /*11b0*/  IMAD R9, R5, UR5, R2 ;  /* 0x0000000505097c24 */ /* 0x000fc8000f8e0202 */
[----:B-1----:R-:W-:-:S05]  /*11c0*/  IMAD.WIDE R14, R9, 0x4, R14 ;  /* 0x00000004090e7825 */ /* 0x002fca00078e020e */
[----:B------:R1:W2:Y:S02]  /*11d0*/  LDG.E R29, desc[UR10][R14.64] ;  /* 0x0000000a0e1d7981 */ /* 0x0002a4000c1e1900 */
[----:B-1----:R-:W-:-:S05]  /*11e0*/  IMAD.WIDE R14, R5, 0x4, R14 ;  /* 0x00000004050e7825 */ /* 0x002fca00078e020e */
[----:B------:R-:W3:Y:S01]  /*11f0*/  LDG.E R10, desc[UR10][R14.64] ;  /* 0x0000000a0e0a7981 */ /* 0x000ee2000c1e1900 */
[----:B------:R-:W-:-:S05]  /*1200*/  IMAD.WIDE R22, R5, 0x4, R14 ;  /* 0x0000000405167825 */ /* 0x000fca00078e020e */
[----:B------:R-:W4:Y:S01]  /*1210*/  LDG.E R9, desc[UR10][R22.64] ;  /* 0x0000000a16097981 */ /* 0x000f22000c1e1900 */
[----:B------:R-:W-:-:S04]  /*1220*/  IMAD.WIDE R26, R5, 0x4, R22 ;  /* 0x00000004051a7825 */ /* 0x000fc800078e0216 */
[C---:B------:R-:W-:Y:S02]  /*1230*/  IMAD.WIDE R20, R5.reuse, 0x4, R26 ;  /* 0x0000000405147825 */ /* 0x040fe400078e021a */
[----:B------:R-:W5:Y:S02]  /*1240*/  LDG.E R27, desc[UR10][R26.64] ;  /* 0x0000000a1a1b7981 */ /* 0x000f64000c1e1900 */
[----:B------:R-:W-:-:S04]  /*1250*/  IMAD.WIDE R24, R5, 0x4, R20 ;  /* 0x0000000405187825 */ /* 0x000fc800078e0214 */
[C---:B------:R-:W-:Y:S01]  /*1260*/  IMAD.WIDE R16, R5.reuse, 0x4, R24 ;  /* 0x0000000405107825 */ /* 0x040fe200078e0218 */
[----:B------:R1:W5:Y:S04]  /*1270*/  LDG.E R26, desc[UR10][R20.64] ;  /* 0x0000000a141a7981 */ /* 0x000368000c1e1900 */
[----:B------:R-:W5:Y:S01]  /*1280*/  LDG.E R25, desc[UR10][R24.64] ;  /* 0x0000000a18197981 */ /* 0x000f62000c1e1900 */
[----:B-1----:R-:W-:-:S03]  /*1290*/  IMAD.WIDE R20, R5, 0x4, R16 ;  /* 0x0000000405147825 */ /* 0x002fc600078e0210 */
[----:B------:R1:W5:Y:S01]  /*12a0*/  LDG.E R24, desc[UR10][R16.64] ;  /* 0x0000000a10187981 */ /* 0x000362000c1e1900 */
[----:B------:R-:W-:-:S03]  /*12b0*/  IMAD.WIDE R14, R5, 0x4, R20 ;  /* 0x00000004050e7825 */ /* 0x000fc600078e0214 */
[----:B------:R-:W5:Y:S04]  /*12c0*/  LDG.E R23, desc[UR10][R20.64] ;  /* 0x0000000a14177981 */ /* 0x000f68000c1e1900 */
[----:B------:R0:W5:Y:S01]  /*12d0*/  LDG.E R22, desc[UR10][R14.64] ;  /* 0x0000000a0e167981 */ /* 0x000162000c1e1900 */
[----:B-1----:R-:W-:-:S05]  /*12e0*/  IMAD.WIDE R16, R5, 0x4, R14 ;  /* 0x0000000405107825 */ /* 0x002fca00078e020e */
[----:B------:R1:W5:Y:S01]  /*12f0*/  LDG.E R19, desc[UR10][R16.64] ;  /* 0x0000000a10137981 */ /* 0x000362000c1e1900 */
[----:B0-----:R-:W-:-:S04]  /*1300*/  IMAD.WIDE R14, R5, 0x4, R16 ;  /* 0x00000004050e7825 */ /* 0x001fc800078e0210 */
[C---:B-1----:R-:W-:Y:S02]  /*1310*/  IMAD.WIDE R16, R5.reuse, 0x4, R14 ;  /* 0x0000000405107825 */ /* 0x042fe400078e020e */
[----:B------:R0:W5:Y:S02]  /*1320*/  LDG.E R14, desc[UR10][R14.64] ;  /* 0x0000000a0e0e7981 */ /* 0x000164000c1e1900 */
[----:B------:R-:W-:Y:S02]  /*1330*/  IMAD.WIDE R20, R5, 0x4, R16 ;  /* 0x0000000405147825 */ /* 0x000fe400078e0210 */
[----:B------:R-:W5:Y:S01]  /*1340*/  LDG.E R28, desc[UR10][R16.64] ;  /* 0x0000000a101c7981 */ /* 0x000f62000c1e1900 */
[----:B--2---:R-:W-:-:S03]  /*1350*/  IADD3 R29, PT, PT, R29, R18, RZ ;  /* 0x000000121d1d7210 */ /* 0x004fc60007ffe0ff */
[----:B------:R1:W2:Y:S01]  /*1360*/  LDG.E R18, desc[UR10][R20.64] ;  /* 0x0000000a14127981 */ /* 0x0002a2000c1e1900 */
[----:B0-----:R-:W-:Y:S01]  /*1370*/  VIADDMNMX R15, R29, -UR8, R11, !PT ;  /* 0x800000081d0f7c46 */ /* 0x001fe2000f80010b */
[----:B-1----:R-:W-:-:S04]  /*1380*/  IMAD.WIDE R20, R5, 0x4, R20 ;  /* 0x0000000405147825 */ /* 0x002fc800078e0214 */
[----:B---3--:R-:W-:Y:S02]  /*1390*/  IMAD.IADD R16, R29, 0x1, R10 ;  /* 0x000000011d107824 */ /* 0x008fe400078e020a */
[C---:B------:R-:W-:Y:S01]  /*13a0*/  IMAD.WIDE R10, R5.reuse, 0x4, R20 ;  /* 0x00000004050a7825 */ /* 0x040fe200078e0214 */
[----:B------:R4:W3:Y:S02]  /*13b0*/  LDG.E R29, desc[UR10][R20.64] ;  /* 0x0000000a141d7981 */ /* 0x0008e4000c1e1900 */
[C---:B------:R-:W-:Y:S01]  /*13c0*/  VIADDMNMX R15, R16.reuse, -UR8, R15, !PT ;  /* 0x80000008100f7c46 */ /* 0x040fe2000f80010f */
[----:B----4-:R-:W-:Y:S02]  /*13d0*/  IMAD.IADD R20, R16, 0x1, R9 ;  /* 0x0000000110147824 */ /* 0x010fe400078e0209 */
[----:B------:R-:W-:Y:S01]  /*13e0*/  IMAD.WIDE R16, R5, 0x4, R10 ;  /* 0x0000000405107825 */ /* 0x000fe200078e020a */
[----:B------:R-:W4:Y:S05]  /*13f0*/  LDG.E R9, desc[UR10][R10.64] ;  /* 0x0000000a0a097981 */ /* 0x000f2a000c1e1900 */
[----:B------:R-:W4:Y:S01]  /*1400*/  LDG.E R16, desc[UR10][R16.64] ;  /* 0x0000000a10107981 */ /* 0x000f22000c1e1900 */
[----:B-----5:R-:W-:-:S02]  /*1410*/  IADD3 R27, PT, PT, R20, R27, RZ ;  /* 0x0000001b141b7210 */ /* 0x020fc40007ffe0ff */
[----:B------:R-:W-:-:S03]  /*1420*/  VIADDMNMX R15, R20, -UR8, R15, !PT ;  /* 0x80000008140f7c46 */ /* 0x000fc6000f80010f */
[C---:B------:R-:W-:Y:S01]  /*1430*/  IMAD.IADD R26, R27.reuse, 0x1, R26 ;  /* 0x000000011b1a7824 */ /* 0x040fe200078e021a */
[----:B------:R-:W-:-:S03]  /*1440*/  VIADDMNMX R15, R27, -UR8, R15, !PT ;  /* 0x800000081b0f7c46 */ /* 0x000fc6000f80010f */
[C---:B------:R-:W-:Y:S01]  /*1450*/  IMAD.IADD R25, R26.reuse, 0x1, R25 ;  /* 0x000000011a197824 */ /* 0x040fe200078e0219 */
[----:B------:R-:W-:-:S04]  /*1460*/  VIADDMNMX R15, R26, -UR8, R15, !PT ;  /* 0x800000081a0f7c46 */ /* 0x000fc8000f80010f */
[C---:B------:R-:W-:Y:S02]  /*1470*/  IADD3 R24, PT, PT, R25.reuse, R24, RZ ;  /* 0x0000001819187210 */ /* 0x040fe40007ffe0ff */
[----:B------:R-:W-:-:S03]  /*1480*/  VIADDMNMX R15, R25, -UR8, R15, !PT ;  /* 0x80000008190f7c46 */ /* 0x000fc6000f80010f */
[C---:B------:R-:W-:Y:S01]  /*1490*/  IMAD.IADD R23, R24.reuse, 0x1, R23 ;  /* 0x0000000118177824 */ /* 0x040fe200078e0217 */
[----:B------:R-:W-:-:S03]  /*14a0*/  VIADDMNMX R15, R24, -UR8, R15, !PT ;  /* 0x80000008180f7c46 */ /* 0x000fc6000f80010f */
[C---:B------:R-:W-:Y:S01]  /*14b0*/  IMAD.IADD R22, R23.reuse, 0x1, R22 ;  /* 0x0000000117167824 */ /* 0x040fe200078e0216 */
[----:B------:R-:W-:-:S04]  /*14c0*/  VIADDMNMX R15, R23, -UR8, R15, !PT ;  /* 0x80000008170f7c46 */ /* 0x000fc8000f80010f */
[C---:B------:R-:W-:Y:S02]  /*14d0*/  IADD3 R19, PT, PT, R22.reuse, R19, RZ ;  /* 0x0000001316137210 */ /* 0x040fe40007ffe0ff */
[----:B------:R-:W-:-:S04]  /*14e0*/  VIADDMNMX R15, R22, -UR8, R15, !PT ;  /* 0x80000008160f7c46 */ /* 0x000fc8000f80010f */
[C---:B------:R-:W-:Y:S01]  /*14f0*/  VIADDMNMX R15, R19.reuse, -UR8, R15, !PT ;  /* 0x80000008130f7c46 */ /* 0x040fe2000f80010f */
[----:B------:R-:W-:-:S04]  /*1500*/  IMAD.IADD R14, R19, 0x1, R14 ;  /* 0x00000001130e7824 */ /* 0x000fc800078e020e */
[C---:B------:R-:W-:Y:S01]  /*1510*/  IMAD.IADD R28, R14.reuse, 0x1, R28 ;  /* 0x000000010e1c7824 */ /* 0x040fe200078e021c */
[----:B------:R-:W-:Y:S01]  /*1520*/  VIADDMNMX R15, R14, -UR8, R15, !PT ;  /* 0x800000080e0f7c46 */ /* 0x000fe2000f80010f */
[----:B------:R-:W-:-:S03]  /*1530*/  UIADD3 UR5, UPT, UPT, UR5, 0x10, URZ ;  /* 0x0000001005057890 */ /* 0x000fc6000fffe0ff */
[C---:B------:R-:W-:Y:S01]  /*1540*/  VIADDMNMX R15, R28.reuse, -UR8, R15, !PT ;  /* 0x800000081c0f7c46 */ /* 0x040fe2000f80010f */
[----:B------:R-:W-:Y:S01]  /*1550*/  UISETP.NE.AND UP1, UPT, UR5, UR6, UPT ;  /* 0x000000060500728c */ /* 0x000fe2000bf25270 */
[----:B--2---:R-:W-:-:S04]  /*1560*/  IADD3 R18, PT, PT, R28, R18, RZ ;  /* 0x000000121c127210 */ /* 0x004fc80007ffe0ff */
[C---:B------:R-:W-:Y:S01]  /*1570*/  VIADDMNMX R15, R18.reuse, -UR8, R15, !PT ;  /* 0x80000008120f7c46 */ /* 0x040fe2000f80010f */
[----:B---3--:R-:W-:-:S05]  /*1580*/  IMAD.IADD R18, R18, 0x1, R29 ;  /* 0x0000000112127824 */ /* 0x008fca00078e021d */
[C---:B------:R-:W-:Y:S01]  /*1590*/  VIADDMNMX R15, R18.reuse, -UR8, R15, !PT ;  /* 0x80000008120f7c46 */ /* 0x040fe2000f80010f */
[----:B----4-:R-:W-:-:S05]  /*15a0*/  IMAD.IADD R9, R18, 0x1, R9 ;  /* 0x0000000112097824 */ /* 0x010fca00078e0209 */
[C---:B------:R-:W-:Y:S02]  /*15b0*/  VIADDMNMX R15, R9.reuse, -UR8, R15, !PT ;  /* 0x80000008090f7c46 */ /* 0x040fe4000f80010f */
[----:B------:R-:W-:-:S04]  /*15c0*/  IADD3 R18, PT, PT, R9, R16, RZ ;  /* 0x0000001009127210 */ /* 0x000fc80007ffe0ff */
[----:B------:R-:W-:Y:S01]  /*15d0*/  VIADDMNMX R11, R18, -UR8, R15, !PT ;  /* 0x80000008120b7c46 */ /* 0x000fe2000f80010f */
[----:B------:R-:W-:Y:S06]  /*15e0*/  BRA.U UP1, `(.L_x_18) ;  /* 0xfffffff901ec7547 */ /* 0x000fec000b83ffff */
[----:B------:R-:W-:-:S05]  /*15f0*/  UMOV UR5, UR6 ;  /* 0x0000000600057c82 */ /* 0x000fca0008000000 */
.L_x_17:
[----:B------:R-:W-:-:S09]  /*1600*/  UISETP.NE.AND UP1, UPT, UR17, URZ, UPT ;  /* 0x000000ff1100728c */ /* 0x000fd2000bf25270 */
[----:B------:R-:W-:Y:S05]  /*1610*/  BRA.U !UP1, `(.L_x_16) ;  /* 0x0000000509547547 */ /* 0x000fea000b800000 */
[----:B------:R-:W-:Y:S02]  /*1620*/  UIADD3 UR8, UPT, UPT, UR17, -0x1, URZ ;  /* 0xffffffff11087890 */ /* 0x000fe4000fffe0ff */
[----:B------:R-:W-:Y:S02]  /*1630*/  UISETP.NE.AND UP2, UPT, UR18, URZ, UPT ;  /* 0x000000ff1200728c */ /* 0x000fe4000bf45270 */
[----:B------:R-:W-:-:S09]  /*1640*/  UISETP.GE.U32.AND UP1, UPT, UR8, 0x7, UPT ;  /* 0x000000070800788c */ /* 0x000fd2000bf26070 */
[----:B------:R-:W-:Y:S05]  /*1650*/  BRA.U !UP1, `(.L_x_19) ;  /* 0x0000000109907547 */ /* 0x000fea000b800000 */
[----:B------:R-:W0:Y:S01]  /*1660*/  LDC.64 R26, c[0x0][0x390] ;  /* 0x0000e400ff1a7b82 */ /* 0x000e220000000a00 */
[----:B------:R-:W-:Y:S01]  /*1670*/  IMAD R9, R5, UR5, R2 ;  /* 0x0000000505097c24 */ /* 0x000fe2000f8e0202 */
[----:B------:R-:W1:Y:S03]  /*1680*/  LDCU UR8, c[0x0][0x388] ;  /* 0x00007100ff0877ac */ /* 0x000e660008000800 */
[----:B0-----:R-:W-:-:S05]  /*1690*/  IMAD.WIDE R26, R9, 0x4, R26 ;  /* 0x00000004091a7825 */ /* 0x001fca00078e021a */
[----:B------:R0:W2:Y:S01]  /*16a0*/  LDG.E R9, desc[UR10][R26.64] ;  /* 0x0000000a1a097981 */ /* 0x0000a2000c1e1900 */
[----:B------:R-:W-:-:S05]  /*16b0*/  IMAD.WIDE R28, R5, 0x4, R26 ;  /* 0x00000004051c7825 */ /* 0x000fca00078e021a */
[----:B------:R-:W3:Y:S01]  /*16c0*/  LDG.E R10, desc[UR10][R28.64] ;  /* 0x0000000a1c0a7981 */ /* 0x000ee2000c1e1900 */
[----:B------:R-:W-:-:S04]  /*16d0*/  IMAD.WIDE R22, R5, 0x4, R28 ;  /* 0x0000000405167825 */ /* 0x000fc800078e021c */
[C---:B------:R-:W-:Y:S02]  /*16e0*/  IMAD.WIDE R14, R5.reuse, 0x4, R22 ;  /* 0x00000004050e7825 */ /* 0x040fe400078e0216 */
[----:B------:R-:W4:Y:S02]  /*16f0*/  LDG.E R22, desc[UR10][R22.64] ;  /* 0x0000000a16167981 */ /* 0x000f24000c1e1900 */
[C---:B------:R-:W-:Y:S02]  /*1700*/  IMAD.WIDE R16, R5.reuse, 0x4, R14 ;  /* 0x0000000405107825 */ /* 0x040fe400078e020e */
[----:B------:R-:W5:Y:S02]  /*1710*/  LDG.E R14, desc[UR10][R14.64] ;  /* 0x0000000a0e0e7981 */ /* 0x000f64000c1e1900 */
[C---:B------:R-:W-:Y:S02]  /*1720*/  IMAD.WIDE R20, R5.reuse, 0x4, R16 ;  /* 0x0000000405147825 */ /* 0x040fe400078e0210 */
[----:B------:R-:W5:Y:S02]  /*1730*/  LDG.E R16, desc[UR10][R16.64] ;  /* 0x0000000a10107981 */ /* 0x000f64000c1e1900 */
[----:B------:R-:W-:-:S02]  /*1740*/  IMAD.WIDE R24, R5, 0x4, R20 ;  /* 0x0000000405187825 */ /* 0x000fc400078e0214 */
[----:B------:R-:W5:Y:S02]  /*1750*/  LDG.E R20, desc[UR10][R20.64] ;  /* 0x0000000a14147981 */ /* 0x000f64000c1e1900 */
[----:B0-----:R-:W-:Y:S02]  /*1760*/  IMAD.WIDE R26, R5, 0x4, R24 ;  /* 0x00000004051a7825 */ /* 0x001fe400078e0218 */
[----:B------:R-:W5:Y:S04]  /*1770*/  LDG.E R19, desc[UR10][R24.64] ;  /* 0x0000000a18137981 */ /* 0x000f68000c1e1900 */
[----:B------:R-:W5:Y:S01]  /*1780*/  LDG.E R26, desc[UR10][R26.64] ;  /* 0x0000000a1a1a7981 */ /* 0x000f62000c1e1900 */
[----:B------:R-:W-:Y:S01]  /*1790*/  UIADD3 UR5, UPT, UPT, UR5, 0x8, URZ ;  /* 0x0000000805057890 */ /* 0x000fe2000fffe0ff */
[----:B--2---:R-:W-:-:S04]  /*17a0*/  IMAD.IADD R9, R18, 0x1, R9 ;  /* 0x0000000112097824 */ /* 0x004fc800078e0209 */
[C---:B---3--:R-:W-:Y:S01]  /*17b0*/  IMAD.IADD R10, R9.reuse, 0x1, R10 ;  /* 0x00000001090a7824 */ /* 0x048fe200078e020a */
[----:B-1----:R-:W-:-:S04]  /*17c0*/  VIADDMNMX R11, R9, -UR8, R11, !PT ;  /* 0x80000008090b7c46 */ /* 0x002fc8000f80010b */
[C---:B------:R-:W-:Y:S02]  /*17d0*/  VIADDMNMX R11, R10.reuse, -UR8, R11, !PT ;  /* 0x800000080a0b7c46 */ /* 0x040fe4000f80010b */
[----:B----4-:R-:W-:-:S05]  /*17e0*/  IADD3 R22, PT, PT, R10, R22, RZ ;  /* 0x000000160a167210 */ /* 0x010fca0007ffe0ff */
[C---:B-----5:R-:W-:Y:S01]  /*17f0*/  IMAD.IADD R14, R22.reuse, 0x1, R14 ;  /* 0x00000001160e7824 */ /* 0x060fe200078e020e */
        /* <DEDUP_REMOVED lines=9> */
[----:B------:R-:W-:-:S07]  /*1890*/  VIADDMNMX R11, R18, -UR8, R11, !PT ;  /* 0x80000008120b7c46 */ /* 0x000fce000f80010b */
.L_x_19:
        /* <DEDUP_REMOVED lines=8> */
[----:B0-----:R-:W-:-:S04]  /*1920*/  IMAD.WIDE R22, R23, 0x4, R14 ;  /* 0x0000000417167825 */ /* 0x001fc800078e020e */
[C---:B------:R-:W-:Y:S02]  /*1930*/  IMAD.WIDE R14, R5.reuse, 0x4, R22 ;  /* 0x00000004050e7825 */ /* 0x040fe400078e0216 */
[----:B------:R-:W2:Y:S02]  /*1940*/  LDG.E R23, desc[UR10][R22.64] ;  /* 0x0000000a16177981 */ /* 0x000ea4000c1e1900 */
[C---:B------:R-:W-:Y:S02]  /*1950*/  IMAD.WIDE R16, R5.reuse, 0x4, R14 ;  /* 0x0000000405107825 */ /* 0x040fe400078e020e */
[----:B------:R-:W3:Y:S04]  /*1960*/  LDG.E R15, desc[UR10][R14.64] ;  /* 0x0000000a0e0f7981 */ /* 0x000ee8000c1e1900 */
[----:B------:R-:W4:Y:S01]  /*1970*/  LDG.E R9, desc[UR10][R16.64] ;  /* 0x0000000a10097981 */ /* 0x000f22000c1e1900 */
[----:B------:R-:W-:-:S06]  /*1980*/  IMAD.WIDE R20, R5, 0x4, R16 ;  /* 0x0000000405147825 */ /* 0x000fcc00078e0210 */
[----:B------:R-:W5:Y:S01]  /*1990*/  LDG.E R21, desc[UR10][R20.64] ;  /* 0x0000000a14157981 */ /* 0x000f62000c1e1900 */
[----:B------:R-:W-:Y:S01]  /*19a0*/  UIADD3 UR5, UPT, UPT, UR5, 0x4, URZ ;  /* 0x0000000405057890 */ /* 0x000fe2000fffe0ff */
[----:B--2---:R-:W-:-:S04]  /*19b0*/  IADD3 R18, PT, PT, R18, R23, RZ ;  /* 0x0000001712127210 */ /* 0x004fc80007ffe0ff */
[C---:B-1----:R-:W-:Y:S01]  /*19c0*/  VIADDMNMX R11, R18.reuse, -UR8, R11, !PT ;  /* 0x80000008120b7c46 */ /* 0x042fe2000f80010b */
[----:B---3--:R-:W-:-:S05]  /*19d0*/  IMAD.IADD R18, R18, 0x1, R15 ;  /* 0x0000000112127824 */ /* 0x008fca00078e020f */
[C---:B------:R-:W-:Y:S01]  /*19e0*/  VIADDMNMX R11, R18.reuse, -UR8, R11, !PT ;  /* 0x80000008120b7c46 */ /* 0x040fe2000f80010b */
[----:B----4-:R-:W-:-:S05]  /*19f0*/  IMAD.IADD R18, R18, 0x1, R9 ;  /* 0x0000000112127824 */ /* 0x010fca00078e0209 */
[C---:B------:R-:W-:Y:S02]  /*1a00*/  VIADDMNMX R11, R18.reuse, -UR8, R11, !PT ;  /* 0x80000008120b7c46 */ /* 0x040fe4000f80010b */
[----:B-----5:R-:W-:-:S04]  /*1a10*/  IADD3 R18, PT, PT, R18, R21, RZ ;  /* 0x0000001512127210 */ /* 0x020fc80007ffe0ff */
[----:B------:R-:W-:-:S07]  /*1a20*/  VIADDMNMX R11, R18, -UR8, R11, !PT ;  /* 0x80000008120b7c46 */ /* 0x000fce000f80010b */
.L_x_20:
[----:B------:R-:W-:Y:S05]  /*1a30*/  BRA.U !UP2, `(.L_x_16) ;  /* 0x000000010a4c7547 */ /* 0x000fea000b800000 */
[----:B------:R-:W0:Y:S01]  /*1a40*/  LDC.64 R14, c[0x0][0x390] ;  /* 0x0000e400ff0e7b82 */ /* 0x000e220000000a00 */
[----:B------:R-:W-:Y:S01]  /*1a50*/  IMAD R9, R5, UR5, R2 ;  /* 0x0000000505097c24 */ /* 0x000fe2000f8e0202 */
[----:B------:R-:W1:Y:S03]  /*1a60*/  LDCU UR5, c[0x0][0x388] ;  /* 0x00007100ff0577ac */ /* 0x000e660008000800 */
[----:B0-----:R-:W-:-:S05]  /*1a70*/  IMAD.WIDE R14, R9, 0x4, R14 ;  /* 0x00000004090e7825 */ /* 0x001fca00078e020e */
[----:B------:R-:W2:Y:S01]  /*1a80*/  LDG.E R9, desc[UR10][R14.64] ;  /* 0x0000000a0e097981 */ /* 0x000ea2000c1e1900 */
[----:B------:R-:W-:Y:S01]  /*1a90*/  UISETP.NE.AND UP1, UPT, UR7, 0x1, UPT ;  /* 0x000000010700788c */ /* 0x000fe2000bf25270 */
[----:B--2---:R-:W-:-:S05]  /*1aa0*/  IMAD.IADD R18, R9, 0x1, R18 ;  /* 0x0000000109127824 */ /* 0x004fca00078e0212 */
[----:B-1----:R-:W-:-:S03]  /*1ab0*/  VIADDMNMX R11, R18, -UR5, R11, !PT ;  /* 0x80000005120b7c46 */ /* 0x002fc6000f80010b */
[----:B------:R-:W-:Y:S05]  /*1ac0*/  BRA.U !UP1, `(.L_x_16) ;  /* 0x0000000109287547 */ /* 0x000fea000b800000 */
[----:B------:R-:W-:Y:S01]  /*1ad0*/  UISETP.NE.AND UP1, UPT, UR7, 0x2, UPT ;  /* 0x000000020700788c */ /* 0x000fe2000bf25270 */
[----:B------:R-:W-:-:S05]  /*1ae0*/  IMAD.WIDE R16, R5, 0x4, R14 ;  /* 0x0000000405107825 */ /* 0x000fca00078e020e */
[----:B------:R-:W-:Y:S01]  /*1af0*/  PLOP3.LUT P0, PT, PT, PT, UP1, 0x80, 0x8 ;  /* 0x000000000008781c */ /* 0x000fe20003f0f018 */
[----:B------:R-:W2:-:S12]  /*1b00*/  LDG.E R9, desc[UR10][R16.64] ;  /* 0x0000000a10097981 */ /* 0x000e98000c1e1900 */
[----:B------:R-:W-:-:S06]  /*1b10*/  @P0 IMAD.WIDE R14, R5, 0x4, R16 ;  /* 0x00000004050e0825 */ /* 0x000fcc00078e0210 */
[----:B------:R-:W3:Y:S01]  /*1b20*/  @P0 LDG.E R14, desc[UR10][R14.64] ;  /* 0x0000000a0e0e0981 */ /* 0x000ee2000c1e1900 */
[----:B--2---:R-:W-:-:S05]  /*1b30*/  IMAD.IADD R9, R18, 0x1, R9 ;  /* 0x0000000112097824 */ /* 0x004fca00078e0209 */
[----:B------:R-:W-:Y:S02]  /*1b40*/  VIADDMNMX R11, R9, -UR5, R11, !PT ;  /* 0x80000005090b7c46 */ /* 0x000fe4000f80010b */
[----:B---3--:R-:W-:-:S04]  /*1b50*/  @P0 IADD3 R10, PT, PT, R14, -UR5, R9 ;  /* 0x800000050e0a0c10 */ /* 0x008fc8000fffe009 */
[----:B------:R-:W-:-:S07]  /*1b60*/  @P0 VIMNMX R11, PT, PT, R11, R10, !PT ;  /* 0x0000000a0b0b0248 */ /* 0x000fce0007fe0100 */
.L_x_16:
[----:B------:R-:W0:Y:S01]  /*1b70*/  MUFU.RCP64H R15, UR13 ;  /* 0x0000000d000f7d08 */ /* 0x000e220008001800 */
[----:B------:R-:W-:Y:S01]  /*1b80*/  MOV R16, UR12 ;  /* 0x0000000c00107c02 */ /* 0x000fe20008000f00 */
[----:B------:R-:W-:Y:S01]  /*1b90*/  IMAD.U32 R17, RZ, RZ, UR13 ;  /* 0x0000000dff117e24 */ /* 0x000fe2000f8e00ff */
[----:B------:R-:W1:Y:S01]  /*1ba0*/  LDCU UR5, c[0x0][0x38c] ;  /* 0x00007180ff0577ac */ /* 0x000e620008000800 */
[----:B------:R-:W-:Y:S01]  /*1bb0*/  IMAD.MOV.U32 R14, RZ, RZ, 0x1 ;  /* 0x00000001ff0e7424 */ /* 0x000fe200078e00ff */
[----:B------:R-:W-:Y:S01]  /*1bc0*/  IADD3 R25, PT, PT, -R11, RZ, RZ ;  /* 0x000000ff0b197210 */ /* 0x000fe20007ffe1ff */
[----:B------:R-:W-:Y:S01]  /*1bd0*/  IMAD.U32 R9, RZ, RZ, UR13 ;  /* 0x0000000dff097e24 */ /* 0x000fe2000f8e00ff */
[----:B------:R-:W-:Y:S03]  /*1be0*/  BSSY.RECONVERGENT B1, `(.L_x_21) ;  /* 0x000001b000017945 */ /* 0x000fe60003800200 */
[----:B0-----:R-:W-:Y:S01]  /*1bf0*/  DFMA R16, R14, -R16, 1 ;  /* 0x3ff000000e10742b */ /* 0x001fe20000000810 */
[----:B-1----:R-:W-:-:S02]  /*1c00*/  IMAD R25, R25, UR5, R8 ;  /* 0x0000000519197c24 */ /* 0x002fc4000f8e0208 */
[----:B------:R-:W-:-:S05]  /*1c10*/  IMAD.U32 R8, RZ, RZ, UR12 ;  /* 0x0000000cff087e24 */ /* 0x000fca000f8e00ff */
[----:B------:R-:W-:Y:S01]  /*1c20*/  DFMA R16, R16, R16, R16 ;  /* 0x000000101010722b */ /* 0x000fe20000000010 */
[----:B------:R-:W-:-:S06]  /*1c30*/  IADD3 R10, PT, PT, -R4, R25, RZ ;  /* 0x00000019040a7210 */ /* 0x000fcc0007ffe1ff */
[----:B------:R-:W0:Y:S01]  /*1c40*/  I2F.F64 R10, R10 ;  /* 0x0000000a000a7312 */ /* 0x000e220000201c00 */
[----:B------:R-:W-:-:S08]  /*1c50*/  DFMA R16, R14, R16, R14 ;  /* 0x000000100e10722b */ /* 0x000fd0000000000e */
[----:B------:R-:W-:Y:S01]  /*1c60*/  DFMA R8, R16, -R8, 1 ;  /* 0x3ff000001008742b */ /* 0x000fe20000000808 */
[----:B0-----:R-:W-:-:S07]  /*1c70*/  FSETP.GEU.AND P2, PT, |R11|, 6.5827683646048100446e-37, PT ;  /* 0x036000000b00780b */ /* 0x001fce0003f4e200 */
[----:B------:R-:W-:-:S08]  /*1c80*/  DFMA R8, R16, R8, R16 ;  /* 0x000000081008722b */ /* 0x000fd00000000010 */
[----:B------:R-:W-:-:S08]  /*1c90*/  DMUL R14, R10, R8 ;  /* 0x000000080a0e7228 */ /* 0x000fd00000000000 */
[----:B------:R-:W-:-:S08]  /*1ca0*/  DFMA R16, R14, -UR12, R10 ;  /* 0x8000000c0e107c2b */ /* 0x000fd0000800000a */
[----:B------:R-:W-:-:S10]  /*1cb0*/  DFMA R8, R8, R16, R14 ;  /* 0x000000100808722b */ /* 0x000fd4000000000e */
[----:B------:R-:W-:-:S05]  /*1cc0*/  FFMA R14, RZ, UR13, R9 ;  /* 0x0000000dff0e7c23 */ /* 0x000fca0008000009 */
[----:B------:R-:W-:-:S13]  /*1cd0*/  FSETP.GT.AND P0, PT, |R14|, 1.469367938527859385e-39, PT ;  /* 0x001000000e00780b */ /* 0x000fda0003f04200 */
[----:B------:R-:W-:Y:S05]  /*1ce0*/  @P0 BRA P2, `(.L_x_22) ;  /* 0x0000000000280947 */ /* 0x000fea0001000000 */
[----:B------:R-:W-:Y:S01]  /*1cf0*/  IMAD.U32 R15, RZ, RZ, UR13 ;  /* 0x0000000dff0f7e24 */ /* 0x000fe2000f8e00ff */
[----:B------:R-:W-:Y:S01]  /*1d00*/  MOV R14, UR12 ;  /* 0x0000000c000e7c02 */ /* 0x000fe20008000f00 */
[----:B------:R-:W-:Y:S01]  /*1d10*/  IMAD.U32 R8, RZ, RZ, UR12 ;  /* 0x0000000cff087e24 */ /* 0x000fe2000f8e00ff */
[----:B------:R-:W-:Y:S01]  /*1d20*/  MOV R24, 0x1d70 ;  /* 0x00001d7000187802 */ /* 0x000fe20000000f00 */
[----:B------:R-:W-:Y:S01]  /*1d30*/  IMAD.U32 R9, RZ, RZ, UR13 ;  /* 0x0000000dff097e24 */ /* 0x000fe2000f8e00ff */
[----:B------:R-:W-:Y:S01]  /*1d40*/  MOV R16, R15 ;  /* 0x0000000f00107202 */ /* 0x000fe20000000f00 */
[----:B------:R-:W-:-:S07]  /*1d50*/  IMAD.MOV.U32 R17, RZ, RZ, R8 ;  /* 0x000000ffff117224 */ /* 0x000fce00078e0008 */
[----:B------:R-:W-:Y:S05]  /*1d60*/  CALL.REL.NOINC `($__internal_0_$__cuda_sm20_div_rn_f64_full) ;  /* 0x0000000800387944 */ /* 0x000fea0003c00000 */
[----:B------:R-:W-:Y:S02]  /*1d70*/  IMAD.MOV.U32 R8, RZ, RZ, R16 ;  /* 0x000000ffff087224 */ /* 0x000fe400078e0010 */
[----:B------:R-:W-:-:S07]  /*1d80*/  IMAD.MOV.U32 R9, RZ, RZ, R17 ;  /* 0x000000ffff097224 */ /* 0x000fce00078e0011 */
.L_x_22:
[----:B------:R-:W-:Y:S05]  /*1d90*/  BSYNC.RECONVERGENT B1 ;  /* 0x0000000000017941 */ /* 0x000fea0003800200 */
.L_x_21:
[----:B------:R-:W-:Y:S01]  /*1da0*/  MOV R10, 0x652b82fe ;  /* 0x652b82fe000a7802 */ /* 0x000fe20000000f00 */
[----:B------:R-:W-:Y:S01]  /*1db0*/  IMAD.MOV.U32 R11, RZ, RZ, 0x3ff71547 ;  /* 0x3ff71547ff0b7424 */ /* 0x000fe200078e00ff */
[----:B------:R-:W-:Y:S01]  /*1dc0*/  UMOV UR22, 0xfefa39ef ;  /* 0xfefa39ef00167882 */ /* 0x000fe20000000000 */
[----:B------:R-:W-:Y:S01]  /*1dd0*/  UMOV UR23, 0x3fe62e42 ;  /* 0x3fe62e4200177882 */ /* 0x000fe20000000000 */
[----:B------:R-:W-:Y:S01]  /*1de0*/  IADD3 R20, P0, PT, R3, 0x7f4a7c15, RZ ;  /* 0x7f4a7c1503147810 */ /* 0x000fe20007f1e0ff */
[----:B------:R-:W-:Y:S02]  /*1df0*/  BSSY.RECONVERGENT B1, `(.L_x_23) ;  /* 0x000004e000017945 */ /* 0x000fe40003800200 */
[----:B------:R-:W-:Y:S01]  /*1e00*/  DFMA R10, R8, R10, 6.75539944105574400000e+15 ;  /* 0x43380000080a742b */ /* 0x000fe2000000000a */
[----:B------:R-:W-:Y:S02]  /*1e10*/  IADD3.X R19, PT, PT, R6, -0x61c88647, RZ, P0, !PT ;  /* 0x9e3779b906137810 */ /* 0x000fe400007fe4ff */
[----:B------:R-:W-:-:S02]  /*1e20*/  FSETP.GEU.AND P0, PT, |R9|, 4.1917929649353027344, PT ;  /* 0x4086232b0900780b */ /* 0x000fc40003f0e200 */
[--C-:B------:R-:W-:Y:S02]  /*1e30*/  SHF.R.U32.HI R18, RZ, 0x1e, R19.reuse ;  /* 0x0000001eff127819 */ /* 0x100fe40000011613 */
[----:B------:R-:W-:Y:S01]  /*1e40*/  SHF.R.U64 R21, R20, 0x1e, R19 ;  /* 0x0000001e14157819 */ /* 0x000fe20000001213 */
[----:B------:R-:W-:Y:S01]  /*1e50*/  DADD R14, R10, -6.75539944105574400000e+15 ;  /* 0xc33800000a0e7429 */ /* 0x000fe20000000000 */
[----:B------:R-:W-:Y:S02]  /*1e60*/  LOP3.LUT R22, R18, R19, RZ, 0x3c, !PT ;  /* 0x0000001312167212 */ /* 0x000fe400078e3cff */
[----:B------:R-:W-:-:S03]  /*1e70*/  LOP3.LUT R21, R21, R20, RZ, 0x3c, !PT ;  /* 0x0000001415157212 */ /* 0x000fc600078e3cff */
[----:B------:R-:W-:Y:S02]  /*1e80*/  IMAD R22, R22, 0x1ce4e5b9, RZ ;  /* 0x1ce4e5b916167824 */ /* 0x000fe400078e02ff */
[----:B------:R-:W-:Y:S01]  /*1e90*/  DFMA R16, R14, -UR22, R8 ;  /* 0x800000160e107c2b */ /* 0x000fe20008000008 */
[----:B------:R-:W-:Y:S01]  /*1ea0*/  UMOV UR22, 0x3b39803f ;  /* 0x3b39803f00167882 */ /* 0x000fe20000000000 */
[----:B------:R-:W-:Y:S01]  /*1eb0*/  UMOV UR23, 0x3c7abc9e ;  /* 0x3c7abc9e00177882 */ /* 0x000fe20000000000 */
[----:B------:R-:W-:-:S05]  /*1ec0*/  IMAD R23, R21, -0x40a7b893, R22 ;  /* 0xbf58476d15177824 */ /* 0x000fca00078e0216 */
[----:B------:R-:W-:Y:S01]  /*1ed0*/  DFMA R14, R14, -UR22, R16 ;  /* 0x800000160e0e7c2b */ /* 0x000fe20008000010 */
[----:B------:R-:W-:Y:S01]  /*1ee0*/  UMOV UR22, 0x69ce2bdf ;  /* 0x69ce2bdf00167882 */ /* 0x000fe20000000000 */
[----:B------:R-:W-:Y:S01]  /*1ef0*/  IMAD.MOV.U32 R16, RZ, RZ, -0x35dec16 ;  /* 0xfca213eaff107424 */ /* 0x000fe200078e00ff */
[----:B------:R-:W-:Y:S01]  /*1f00*/  MOV R17, 0x3e928af3 ;  /* 0x3e928af300117802 */ /* 0x000fe20000000f00 */
[----:B------:R-:W-:-:S05]  /*1f10*/  UMOV UR23, 0x3e5ade15 ;  /* 0x3e5ade1500177882 */ /* 0x000fca0000000000 */
[----:B------:R-:W-:Y:S01]  /*1f20*/  DFMA R16, R14, UR22, R16 ;  /* 0x000000160e107c2b */ /* 0x000fe20008000010 */
[----:B------:R-:W-:Y:S01]  /*1f30*/  UMOV UR22, 0x62401315 ;  /* 0x6240131500167882 */ /* 0x000fe20000000000 */
[----:B------:R-:W-:-:S06]  /*1f40*/  UMOV UR23, 0x3ec71dee ;  /* 0x3ec71dee00177882 */ /* 0x000fcc0000000000 */
[----:B------:R-:W-:Y:S01]  /*1f50*/  DFMA R16, R14, R16, UR22 ;  /* 0x000000160e107e2b */ /* 0x000fe20008000010 */
[----:B------:R-:W-:Y:S01]  /*1f60*/  UMOV UR22, 0x7c89eb71 ;  /* 0x7c89eb7100167882 */ /* 0x000fe20000000000 */
[----:B------:R-:W-:-:S06]  /*1f70*/  UMOV UR23, 0x3efa0199 ;  /* 0x3efa019900177882 */ /* 0x000fcc0000000000 */
[----:B------:R-:W-:Y:S01]  /*1f80*/  DFMA R18, R14, R16, UR22 ;  /* 0x000000160e127e2b */ /* 0x000fe20008000010 */
[----:B------:R-:W-:Y:S01]  /*1f90*/  UMOV UR22, 0x14761f65 ;  /* 0x14761f6500167882 */ /* 0x000fe20000000000 */
[----:B------:R-:W-:Y:S01]  /*1fa0*/  UMOV UR23, 0x3f2a01a0 ;  /* 0x3f2a01a000177882 */ /* 0x000fe20000000000 */
[----:B------:R-:W-:-:S04]  /*1fb0*/  IMAD.WIDE.U32 R16, R21, 0x1ce4e5b9, RZ ;  /* 0x1ce4e5b915107825 */ /* 0x000fc800078e00ff */
[----:B------:R-:W-:Y:S01]  /*1fc0*/  IMAD.IADD R23, R17, 0x1, R23 ;  /* 0x0000000111177824 */ /* 0x000fe200078e0217 */
[C---:B------:R-:W-:Y:S01]  /*1fd0*/  DFMA R18, R14.reuse, R18, UR22 ;  /* 0x000000160e127e2b */ /* 0x040fe20008000012 */
[----:B------:R-:W-:Y:S01]  /*1fe0*/  UMOV UR22, 0x1852b7af ;  /* 0x1852b7af00167882 */ /* 0x000fe20000000000 */
[----:B------:R-:W-:Y:S02]  /*1ff0*/  UMOV UR23, 0x3f56c16c ;  /* 0x3f56c16c00177882 */ /* 0x000fe40000000000 */
[--C-:B------:R-:W-:Y:S02]  /*2000*/  SHF.R.U32.HI R20, RZ, 0x1b, R23.reuse ;  /* 0x0000001bff147819 */ /* 0x100fe40000011617 */
[----:B------:R-:W-:Y:S02]  /*2010*/  SHF.R.U64 R17, R16, 0x1b, R23 ;  /* 0x0000001b10117819 */ /* 0x000fe40000001217 */
[----:B------:R-:W-:Y:S01]  /*2020*/  DFMA R18, R14, R18, UR22 ;  /* 0x000000160e127e2b */ /* 0x000fe20008000012 */
[----:B------:R-:W-:Y:S01]  /*2030*/  LOP3.LUT R20, R20, R23, RZ, 0x3c, !PT ;  /* 0x0000001714147212 */ /* 0x000fe200078e3cff */
[----:B------:R-:W-:Y:S01]  /*2040*/  UMOV UR22, 0x11122322 ;  /* 0x1112232200167882 */ /* 0x000fe20000000000 */
[----:B------:R-:W-:Y:S01]  /*2050*/  UMOV UR23, 0x3f811111 ;  /* 0x3f81111100177882 */ /* 0x000fe20000000000 */
[----:B------:R-:W-:-:S02]  /*2060*/  LOP3.LUT R17, R17, R16, RZ, 0x3c, !PT ;  /* 0x0000001011117212 */ /* 0x000fc400078e3cff */
[----:B------:R-:W-:Y:S02]  /*2070*/  IMAD R20, R20, 0x133111eb, RZ ;  /* 0x133111eb14147824 */ /* 0x000fe400078e02ff */
[----:B------:R-:W-:Y:S01]  /*2080*/  DFMA R18, R14, R18, UR22 ;  /* 0x000000160e127e2b */ /* 0x000fe20008000012 */
[----:B------:R-:W-:Y:S01]  /*2090*/  UMOV UR22, 0x555502a1 ;  /* 0x555502a100167882 */ /* 0x000fe20000000000 */
[----:B------:R-:W-:Y:S01]  /*20a0*/  UMOV UR23, 0x3fa55555 ;  /* 0x3fa5555500177882 */ /* 0x000fe20000000000 */
[C---:B------:R-:W-:Y:S02]  /*20b0*/  IMAD R21, R17.reuse, -0x6b2fb645, R20 ;  /* 0x94d049bb11157824 */ /* 0x040fe400078e0214 */
[----:B------:R-:W-:-:S03]  /*20c0*/  IMAD.WIDE.U32 R16, R17, 0x133111eb, RZ ;  /* 0x133111eb11107825 */ /* 0x000fc600078e00ff */
[----:B------:R-:W-:Y:S01]  /*20d0*/  DFMA R18, R14, R18, UR22 ;  /* 0x000000160e127e2b */ /* 0x000fe20008000012 */
[----:B------:R-:W-:Y:S01]  /*20e0*/  IMAD.IADD R21, R17, 0x1, R21 ;  /* 0x0000000111157824 */ /* 0x000fe200078e0215 */
[----:B------:R-:W-:Y:S01]  /*20f0*/  UMOV UR22, 0x55555511 ;  /* 0x5555551100167882 */ /* 0x000fe20000000000 */
[----:B------:R-:W-:-:S03]  /*2100*/  UMOV UR23, 0x3fc55555 ;  /* 0x3fc5555500177882 */ /* 0x000fc60000000000 */
[--C-:B------:R-:W-:Y:S02]  /*2110*/  SHF.R.U64 R17, R16, 0x1f, R21.reuse ;  /* 0x0000001f10117819 */ /* 0x100fe40000001215 */
[----:B------:R-:W-:Y:S01]  /*2120*/  DFMA R18, R14, R18, UR22 ;  /* 0x000000160e127e2b */ /* 0x000fe20008000012 */
[----:B------:R-:W-:Y:S01]  /*2130*/  SHF.R.U32.HI R20, RZ, 0x1f, R21 ;  /* 0x0000001fff147819 */ /* 0x000fe20000011615 */
[----:B------:R-:W-:Y:S01]  /*2140*/  UMOV UR22, 0xb ;  /* 0x0000000b00167882 */ /* 0x000fe20000000000 */
[----:B------:R-:W-:Y:S01]  /*2150*/  LOP3.LUT R16, R17, R16, RZ, 0x3c, !PT ;  /* 0x0000001011107212 */ /* 0x000fe200078e3cff */
[----:B------:R-:W-:Y:S01]  /*2160*/  UMOV UR23, 0x3fe00000 ;  /* 0x3fe0000000177882 */ /* 0x000fe20000000000 */
[----:B------:R-:W-:-:S03]  /*2170*/  LOP3.LUT R17, R20, R21, RZ, 0x3c, !PT ;  /* 0x0000001514117212 */ /* 0x000fc600078e3cff */
[C---:B------:R-:W-:Y:S01]  /*2180*/  DFMA R18, R14.reuse, R18, UR22 ;  /* 0x000000160e127e2b */ /* 0x040fe20008000012 */
[----:B------:R-:W0:Y:S07]  /*2190*/  I2F.U64 R16, R16 ;  /* 0x0000001000107312 */ /* 0x000e2e0000301000 */
[----:B------:R-:W-:-:S08]  /*21a0*/  DFMA R18, R14, R18, 1 ;  /* 0x3ff000000e12742b */ /* 0x000fd00000000012 */
[----:B------:R-:W-:Y:S01]  /*21b0*/  DFMA R20, R14, R18, 1 ;  /* 0x3ff000000e14742b */ /* 0x000fe20000000012 */
[----:B0-----:R-:W-:-:S06]  /*21c0*/  FMUL R14, R16, 5.42101086242752217e-20 ;  /* 0x1f800000100e7820 */ /* 0x001fcc0000400000 */
[----:B------:R-:W0:Y:S03]  /*21d0*/  F2F.F64.F32 R14, R14 ;  /* 0x0000000e000e7310 */ /* 0x000e260000201800 */
[----:B------:R-:W-:Y:S01]  /*21e0*/  LEA R19, R10, R21, 0x14 ;  /* 0x000000150a137211 */ /* 0x000fe200078ea0ff */
[----:B------:R-:W-:Y:S01]  /*21f0*/  IMAD.MOV.U32 R18, RZ, RZ, R20 ;  /* 0x000000ffff127224 */ /* 0x000fe200078e0014 */
[----:B------:R-:W-:Y:S06]  /*2200*/  @!P0 BRA `(.L_x_24) ;  /* 0x0000000000308947 */ /* 0x000fec0003800000 */
[----:B------:R-:W-:Y:S01]  /*2210*/  FSETP.GEU.AND P2, PT, |R9|, 4.2275390625, PT ;  /* 0x408748000900780b */ /* 0x000fe20003f4e200 */
[C---:B------:R-:W-:Y:S02]  /*2220*/  DADD R16, R8.reuse, +INF ;  /* 0x7ff0000008107429 */ /* 0x040fe40000000000 */
[----:B------:R-:W-:-:S08]  /*2230*/  DSETP.GEU.AND P0, PT, R8, RZ, PT ;  /* 0x000000ff0800722a */ /* 0x000fd00003f0e000 */
[----:B------:R-:W-:Y:S02]  /*2240*/  FSEL R18, R16, RZ, P0 ;  /* 0x000000ff10127208 */ /* 0x000fe40000000000 */
[----:B------:R-:W-:Y:S02]  /*2250*/  @!P2 LEA.HI R11, R10, R10, RZ, 0x1 ;  /* 0x0000000a0a0ba211 */ /* 0x000fe400078f08ff */
[----:B------:R-:W-:Y:S02]  /*2260*/  FSEL R19, R17, RZ, P0 ;  /* 0x000000ff11137208 */ /* 0x000fe40000000000 */
[----:B------:R-:W-:-:S04]  /*2270*/  @!P2 SHF.R.S32.HI R11, RZ, 0x1, R11 ;  /* 0x00000001ff0ba819 */ /* 0x000fc8000001140b */
[----:B------:R-:W-:Y:S01]  /*2280*/  @!P2 LEA R21, R11, R21, 0x14 ;  /* 0x000000150b15a211 */ /* 0x000fe200078ea0ff */
[----:B------:R-:W-:-:S05]  /*2290*/  @!P2 IMAD.IADD R8, R10, 0x1, -R11 ;  /* 0x000000010a08a824 */ /* 0x000fca00078e0a0b */
[----:B------:R-:W-:Y:S01]  /*22a0*/  @!P2 LEA R9, R8, 0x3ff00000, 0x14 ;  /* 0x3ff000000809a811 */ /* 0x000fe200078ea0ff */
[----:B------:R-:W-:-:S06]  /*22b0*/  @!P2 IMAD.MOV.U32 R8, RZ, RZ, RZ ;  /* 0x000000ffff08a224 */ /* 0x000fcc00078e00ff */
[----:B------:R-:W-:-:S11]  /*22c0*/  @!P2 DMUL R18, R20, R8 ;  /* 0x000000081412a228 */ /* 0x000fd60000000000 */
.L_x_24:
[----:B------:R-:W-:Y:S05]  /*22d0*/  BSYNC.RECONVERGENT B1 ;  /* 0x0000000000017941 */ /* 0x000fea0003800200 */
.L_x_23:
[----:B0-----:R-:W-:-:S06]  /*22e0*/  DSETP.GT.AND P0, PT, R18, R14, PT ;  /* 0x0000000e1200722a */ /* 0x001fcc0003f04000 */
[----:B------:R-:W-:Y:S02]  /*22f0*/  SEL R9, RZ, 0x1, !P0 ;  /* 0x00000001ff097807 */ /* 0x000fe40004000000 */
[----:B------:R-:W-:-:S03]  /*2300*/  IADD3 R3, P0, PT, R3, 0x1, RZ ;  /* 0x0000000103037810 */ /* 0x000fc60007f1e0ff */
[----:B------:R1:W-:Y:S02]  /*2310*/  STG.E desc[UR10][R12.64], R9 ;  /* 0x000000090c007986 */ /* 0x0003e4000c10190a */
[----:B------:R-:W-:-:S08]  /*2320*/  IMAD.X R6, RZ, RZ, R6, P0 ;  /* 0x000000ffff067224 */ /* 0x000fd000000e0606 */
.L_x_10:
[----:B------:R-:W-:Y:S05]  /*2330*/  BSYNC.RECONVERGENT B0 ;  /* 0x0000000000007941 */ /* 0x000fea0003800200 */
.L_x_9:
[----:B------:R-:W-:Y:S06]  /*2340*/  BAR.SYNC.DEFER_BLOCKING 0x0 ;  /* 0x0000000000007b1d */ /* 0x000fec0000010000 */
[----:B------:R-:W2:Y:S01]  /*2350*/  LDCU UR5, c[0x0][0x380] ;  /* 0x00007000ff0577ac */ /* 0x000ea20008000800 */
[----:B------:R-:W3:Y:S01]  /*2360*/  LDCU UR8, c[0x0][0x380] ;  /* 0x00007000ff0877ac */ /* 0x000ee20008000800 */
[----:B------:R-:W4:Y:S01]  /*2370*/  LDCU.128 UR24, c[0x0][0x3a0] ;  /* 0x00007400ff1877ac */ /* 0x000f220008000c00 */
[----:B------:R-:W0:Y:S01]  /*2380*/  LDCU.128 UR28, c[0x0][0x3a0] ;  /* 0x00007400ff1c77ac */ /* 0x000e220008000c00 */
[----:B-1----:R-:W5:Y:S01]  /*2390*/  LDG.E R12, desc[UR10][R12.64] ;  /* 0x0000000a0c0c7981 */ /* 0x002f62000c1e1900 */
[----:B------:R-:W-:Y:S01]  /*23a0*/  BSSY.RECONVERGENT B0, `(.L_x_25) ;  /* 0x0000022000007945 */ /* 0x000fe20003800200 */
[----:B-----5:R-:W-:-:S13]  /*23b0*/  ISETP.NE.AND P0, PT, R12, RZ, PT ;  /* 0x000000ff0c00720c */ /* 0x020fda0003f05270 */
[----:B0-234-:R-:W-:Y:S05]  /*23c0*/  @!P0 BRA `(.L_x_26) ;  /* 0x0000000000488947 */ /* 0x01dfea0003800000 */
[----:B------:R-:W-:Y:S01]  /*23d0*/  MOV R4, R25 ;  /* 0x0000001900047202 */ /* 0x000fe20000000f00 */
[----:B------:R-:W-:Y:S06]  /*23e0*/  @P1 BRA `(.L_x_27) ;  /* 0x0000000000741947 */ /* 0x000fec0003800000 */
[----:B------:R-:W-:Y:S01]  /*23f0*/  BSSY.RECONVERGENT B1, `(.L_x_28) ;  /* 0x000000d000017945 */ /* 0x000fe20003800200 */
[----:B------:R-:W-:-:S07]  /*2400*/  IMAD.MOV.U32 R4, RZ, RZ, R0 ;  /* 0x000000ffff047224 */ /* 0x000fce00078e0000 */
.L_x_29:
[----:B0-----:R-:W-:-:S05]  /*2410*/  IMAD R10, R5, R4, R2 ;  /* 0x00000004050a7224 */ /* 0x001fca00078e0202 */
[----:B------:R-:W-:Y:S02]  /*2420*/  SHF.R.S32.HI R11, RZ, 0x1f, R10 ;  /* 0x0000001fff0b7819 */ /* 0x000fe4000001140a */
[----:B------:R-:W-:-:S04]  /*2430*/  IADD3 R8, P0, PT, R10, UR26, RZ ;  /* 0x0000001a0a087c10 */ /* 0x000fc8000ff1e0ff */
[----:B------:R-:W-:-:S06]  /*2440*/  IADD3.X R9, PT, PT, R11, UR27, RZ, P0, !PT ;  /* 0x0000001b0b097c10 */ /* 0x000fcc00087fe4ff */
[----:B------:R-:W2:Y:S01]  /*2450*/  LDG.E.U8 R9, desc[UR10][R8.64] ;  /* 0x0000000a08097981 */ /* 0x000ea2000c1e1100 */
[----:B------:R-:W-:Y:S01]  /*2460*/  IADD3 R10, P0, PT, R10, UR24, RZ ;  /* 0x000000180a0a7c10 */ /* 0x000fe2000ff1e0ff */
[----:B------:R-:W-:-:S03]  /*2470*/  VIADD R4, R4, UR20 ;  /* 0x0000001404047c36 */ /* 0x000fc60008000000 */
[----:B------:R-:W-:Y:S02]  /*2480*/  IADD3.X R11, PT, PT, R11, UR25, RZ, P0, !PT ;  /* 0x000000190b0b7c10 */ /* 0x000fe400087fe4ff */
[----:B------:R-:W-:-:S03]  /*2490*/  ISETP.GE.AND P0, PT, R4, UR5, PT ;  /* 0x0000000504007c0c */ /* 0x000fc6000bf06270 */
[----:B--2---:R0:W-:Y:S10]  /*24a0*/  STG.E.U8 desc[UR10][R10.64], R9 ;  /* 0x000000090a007986 */ /* 0x0041f4000c10110a */
[----:B------:R-:W-:Y:S05]  /*24b0*/  @!P0 BRA `(.L_x_29) ;  /* 0xfffffffc00d48947 */ /* 0x000fea000383ffff */
[----:B------:R-:W-:Y:S05]  /*24c0*/  BSYNC.RECONVERGENT B1 ;  /* 0x0000000000017941 */ /* 0x000fea0003800200 */
.L_x_28:
[----:B------:R-:W-:Y:S01]  /*24d0*/  MOV R4, R25 ;  /* 0x0000001900047202 */ /* 0x000fe20000000f00 */
[----:B------:R-:W-:Y:S06]  /*24e0*/  BRA `(.L_x_27) ;  /* 0x0000000000347947 */ /* 0x000fec0003800000 */
.L_x_26:
[----:B------:R-:W-:Y:S05]  /*24f0*/  @P1 BRA `(.L_x_27) ;  /* 0x0000000000301947 */ /* 0x000fea0003800000 */
[----:B------:R-:W-:-:S07]  /*2500*/  IMAD.MOV.U32 R12, RZ, RZ, R0 ;  /* 0x000000ffff0c7224 */ /* 0x000fce00078e0000 */
.L_x_30:
[----:B-1----:R-:W-:-:S05]  /*2510*/  IMAD R10, R5, R12, R2 ;  /* 0x0000000c050a7224 */ /* 0x002fca00078e0202 */
        /* <DEDUP_REMOVED lines=10> */
.L_x_27:
[----:B------:R-:W-:Y:S05]  /*25c0*/  BSYNC.RECONVERGENT B0 ;  /* 0x0000000000007941 */ /* 0x000fea0003800200 */
.L_x_25:
[----:B------:R-:W-:Y:S02]  /*25d0*/  HFMA2 R8, -RZ, RZ, 1.359375, -0.01531219482421875 ;  /* 0x3d70a3d7ff087431 */ /* 0x000fe400000001ff */
[----:B01----:R-:W-:Y:S01]  /*25e0*/  IMAD.MOV.U32 R9, RZ, RZ, 0x3fefd70a ;  /* 0x3fefd70aff097424 */ /* 0x003fe200078e00ff */
[----:B------:R-:W-:Y:S06]  /*25f0*/  BAR.SYNC.DEFER_BLOCKING 0x0 ;  /* 0x0000000000007b1d */ /* 0x000fec0000010000 */
[----:B------:R-:W-:-:S10]  /*2600*/  DMUL R8, R8, UR12 ;  /* 0x0000000c08087c28 */ /* 0x000fd40008000000 */
[----:B------:R-:W-:Y:S02]  /*2610*/  R2UR UR12, R8 ;  /* 0x00000000080c72ca */ /* 0x000fe400000e0000 */
[----:B------:R-:W-:Y:S01]  /*2620*/  R2UR UR13, R9 ;  /* 0x00000000090d72ca */ /* 0x000fe200000e0000 */
[----:B------:R-:W-:-:S14]  /*2630*/  BRA.U UP0, `(.L_x_31) ;  /* 0xffffffd900d47547 */ /* 0x000fdc000b83ffff */
[----:B------:R-:W-:Y:S05]  /*2640*/  EXIT ;  /* 0x000000000000794d */ /* 0x000fea0003800000 */
        .weak           $__internal_0_$__cuda_sm20_div_rn_f64_full
        .type           $__internal_0_$__cuda_sm20_div_rn_f64_full,@function
        .size           $__internal_0_$__cuda_sm20_div_rn_f64_full,($__internal_1_$__cuda_sm20_rem_u64 - $__internal_0_$__cuda_sm20_div_rn_f64_full)
$__internal_0_$__cuda_sm20_div_rn_f64_full:
[----:B------:R-:W-:Y:S01]  /*2650*/  MOV R9, R11 ;  /* 0x0000000b00097202 */ /* 0x000fe20000000f00 */
[----:B------:R-:W-:Y:S01]  /*2660*/  IMAD.MOV.U32 R8, RZ, RZ, R10 ;  /* 0x000000ffff087224 */ /* 0x000fe200078e000a */
[C---:B------:R-:W-:Y:S01]  /*2670*/  FSETP.GEU.AND P0, PT, |R16|.reuse, 1.469367938527859385e-39, PT ;  /* 0x001000001000780b */ /* 0x040fe20003f0e200 */
[----:B------:R-:W-:Y:S01]  /*2680*/  IMAD.MOV.U32 R10, RZ, RZ, R17 ;  /* 0x000000ffff0a7224 */ /* 0x000fe200078e0011 */
[C---:B------:R-:W-:Y:S01]  /*2690*/  FSETP.GEU.AND P3, PT, |R9|.reuse, 1.469367938527859385e-39, PT ;  /* 0x001000000900780b */ /* 0x040fe20003f6e200 */
[----:B------:R-:W-:Y:S01]  /*26a0*/  IMAD.MOV.U32 R11, RZ, RZ, R16 ;  /* 0x000000ffff0b7224 */ /* 0x000fe200078e0010 */
[----:B------:R-:W-:Y:S01]  /*26b0*/  LOP3.LUT R22, R16, 0x800fffff, RZ, 0xc0, !PT ;  /* 0x800fffff10167812 */ /* 0x000fe200078ec0ff */
[----:B------:R-:W-:Y:S01]  /*26c0*/  IMAD.MOV.U32 R27, RZ, RZ, 0x1ca00000 ;  /* 0x1ca00000ff1b7424 */ /* 0x000fe200078e00ff */
[----:B------:R-:W-:Y:S01]  /*26d0*/  LOP3.LUT R26, R9, 0x7ff00000, RZ, 0xc0, !PT ;  /* 0x7ff00000091a7812 */ /* 0x000fe200078ec0ff */
[----:B------:R-:W-:Y:S01]  /*26e0*/  IMAD.MOV.U32 R14, RZ, RZ, R8 ;  /* 0x000000ffff0e7224 */ /* 0x000fe200078e0008 */
[----:B------:R-:W-:Y:S01]  /*26f0*/  LOP3.LUT R23, R22, 0x3ff00000, RZ, 0xfc, !PT ;  /* 0x3ff0000016177812 */ /* 0x000fe200078efcff */
[----:B------:R-:W-:Y:S01]  /*2700*/  BSSY.RECONVERGENT B2, `(.L_x_32) ;  /* 0x0000050000027945 */ /* 0x000fe20003800200 */
[----:B------:R-:W-:-:S02]  /*2710*/  MOV R22, R17 ;  /* 0x0000001100167202 */ /* 0x000fc40000000f00 */
[----:B------:R-:W-:Y:S01]  /*2720*/  LOP3.LUT R29, R16, 0x7ff00000, RZ, 0xc0, !PT ;  /* 0x7ff00000101d7812 */ /* 0x000fe200078ec0ff */
[----:B------:R-:W-:Y:S01]  /*2730*/  @!P0 DMUL R22, R10, 8.98846567431157953865e+307 ;  /* 0x7fe000000a168828 */ /* 0x000fe20000000000 */
[----:B------:R-:W-:Y:S01]  /*2740*/  IMAD.MOV.U32 R16, RZ, RZ, 0x1 ;  /* 0x00000001ff107424 */ /* 0x000fe200078e00ff */
[----:B------:R-:W-:Y:S02]  /*2750*/  @!P3 LOP3.LUT R15, R11, 0x7ff00000, RZ, 0xc0, !PT ;  /* 0x7ff000000b0fb812 */ /* 0x000fe400078ec0ff */
[C---:B------:R-:W-:Y:S02]  /*2760*/  ISETP.GE.U32.AND P2, PT, R26.reuse, R29, PT ;  /* 0x0000001d1a00720c */ /* 0x040fe40003f46070 */
[----:B------:R-:W-:Y:S01]  /*2770*/  @!P3 ISETP.GE.U32.AND P4, PT, R26, R15, PT ;  /* 0x0000000f1a00b20c */ /* 0x000fe20003f86070 */
[----:B------:R-:W0:Y:S01]  /*2780*/  MUFU.RCP64H R17, R23 ;  /* 0x0000001700117308 */ /* 0x000e220000001800 */
[C---:B------:R-:W-:Y:S02]  /*2790*/  SEL R15, R27.reuse, 0x63400000, !P2 ;  /* 0x634000001b0f7807 */ /* 0x040fe40005000000 */
[----:B------:R-:W-:-:S02]  /*27a0*/  @!P3 SEL R19, R27, 0x63400000, !P4 ;  /* 0x634000001b13b807 */ /* 0x000fc40006000000 */
[--C-:B------:R-:W-:Y:S02]  /*27b0*/  LOP3.LUT R15, R15, 0x800fffff, R9.reuse, 0xf8, !PT ;  /* 0x800fffff0f0f7812 */ /* 0x100fe400078ef809 */
[----:B------:R-:W-:Y:S02]  /*27c0*/  @!P3 LOP3.LUT R19, R19, 0x80000000, R9, 0xf8, !PT ;  /* 0x800000001313b812 */ /* 0x000fe400078ef809 */
[----:B------:R-:W-:Y:S02]  /*27d0*/  @!P3 MOV R18, RZ ;  /* 0x000000ff0012b202 */ /* 0x000fe40000000f00 */
[----:B------:R-:W-:Y:S02]  /*27e0*/  @!P3 LOP3.LUT R19, R19, 0x100000, RZ, 0xfc, !PT ;  /* 0x001000001313b812 */ /* 0x000fe400078efcff */
[----:B------:R-:W-:-:S04]  /*27f0*/  @!P0 LOP3.LUT R29, R23, 0x7ff00000, RZ, 0xc0, !PT ;  /* 0x7ff00000171d8812 */ /* 0x000fc800078ec0ff */
[----:B------:R-:W-:Y:S02]  /*2800*/  @!P3 DFMA R14, R14, 2, -R18 ;  /* 0x400000000e0eb82b */ /* 0x000fe40000000812 */
[----:B0-----:R-:W-:-:S08]  /*2810*/  DFMA R18, R16, -R22, 1 ;  /* 0x3ff000001012742b */ /* 0x001fd00000000816 */
[----:B------:R-:W-:-:S08]  /*2820*/  DFMA R18, R18, R18, R18 ;  /* 0x000000121212722b */ /* 0x000fd00000000012 */
[----:B------:R-:W-:-:S08]  /*2830*/  DFMA R18, R16, R18, R16 ;  /* 0x000000121012722b */ /* 0x000fd00000000010 */
[----:B------:R-:W-:-:S08]  /*2840*/  DFMA R16, R18, -R22, 1 ;  /* 0x3ff000001210742b */ /* 0x000fd00000000816 */
[----:B------:R-:W-:-:S08]  /*2850*/  DFMA R16, R18, R16, R18 ;  /* 0x000000101210722b */ /* 0x000fd00000000012 */
[----:B------:R-:W-:-:S08]  /*2860*/  DMUL R18, R16, R14 ;  /* 0x0000000e10127228 */ /* 0x000fd00000000000 */
[----:B------:R-:W-:-:S08]  /*2870*/  DFMA R20, R18, -R22, R14 ;  /* 0x800000161214722b */ /* 0x000fd0000000000e */
[----:B------:R-:W-:Y:S01]  /*2880*/  DFMA R20, R16, R20, R18 ;  /* 0x000000141014722b */ /* 0x000fe20000000012 */
[----:B------:R-:W-:Y:S01]  /*2890*/  IMAD.MOV.U32 R18, RZ, RZ, R26 ;  /* 0x000000ffff127224 */ /* 0x000fe200078e001a */
[----:B------:R-:W-:-:S04]  /*28a0*/  @!P3 LOP3.LUT R18, R15, 0x7ff00000, RZ, 0xc0, !PT ;  /* 0x7ff000000f12b812 */ /* 0x000fc800078ec0ff */
[----:B------:R-:W-:-:S04]  /*28b0*/  IADD3 R16, PT, PT, R18, -0x1, RZ ;  /* 0xffffffff12107810 */ /* 0x000fc80007ffe0ff */
[----:B------:R-:W-:Y:S01]  /*28c0*/  ISETP.GT.U32.AND P0, PT, R16, 0x7feffffe, PT ;  /* 0x7feffffe1000780c */ /* 0x000fe20003f04070 */
[----:B------:R-:W-:-:S05]  /*28d0*/  VIADD R16, R29, 0xffffffff ;  /* 0xffffffff1d107836 */ /* 0x000fca0000000000 */
[----:B------:R-:W-:-:S13]  /*28e0*/  ISETP.GT.U32.OR P0, PT, R16, 0x7feffffe, P0 ;  /* 0x7feffffe1000780c */ /* 0x000fda0000704470 */
[----:B------:R-:W-:Y:S05]  /*28f0*/  @P0 BRA `(.L_x_33) ;  /* 0x00000000006c0947 */ /* 0x000fea0003800000 */
[----:B------:R-:W-:-:S04]  /*2900*/  LOP3.LUT R9, R11, 0x7ff00000, RZ, 0xc0, !PT ;  /* 0x7ff000000b097812 */ /* 0x000fc800078ec0ff */
[CC--:B------:R-:W-:Y:S02]  /*2910*/  VIADDMNMX R8, R26.reuse, -R9.reuse, 0xb9600000, !PT ;  /* 0xb96000001a087446 */ /* 0x0c0fe40007800909 */
[----:B------:R-:W-:Y:S02]  /*2920*/  ISETP.GE.U32.AND P0, PT, R26, R9, PT ;  /* 0x000000091a00720c */ /* 0x000fe40003f06070 */
[----:B------:R-:W-:Y:S02]  /*2930*/  VIMNMX R8, PT, PT, R8, 0x46a00000, PT ;  /* 0x46a0000008087848 */ /* 0x000fe40003fe0100 */
[----:B------:R-:W-:-:S05]  /*2940*/  SEL R27, R27, 0x63400000, !P0 ;  /* 0x634000001b1b7807 */ /* 0x000fca0004000000 */
[----:B------:R-:W-:Y:S02]  /*2950*/  IMAD.IADD R18, R8, 0x1, -R27 ;  /* 0x0000000108127824 */ /* 0x000fe400078e0a1b */
[----:B------:R-:W-:-:S03]  /*2960*/  IMAD.MOV.U32 R8, RZ, RZ, RZ ;  /* 0x000000ffff087224 */ /* 0x000fc600078e00ff */
[----:B------:R-:W-:-:S06]  /*2970*/  IADD3 R9, PT, PT, R18, 0x7fe00000, RZ ;  /* 0x7fe0000012097810 */ /* 0x000fcc0007ffe0ff */
[----:B------:R-:W-:-:S10]  /*2980*/  DMUL R16, R20, R8 ;  /* 0x0000000814107228 */ /* 0x000fd40000000000 */
[----:B------:R-:W-:-:S13]  /*2990*/  FSETP.GTU.AND P0, PT, |R17|, 1.469367938527859385e-39, PT ;  /* 0x001000001100780b */ /* 0x000fda0003f0c200 */
[----:B------:R-:W-:Y:S05]  /*29a0*/  @P0 BRA `(.L_x_34) ;  /* 0x0000000000940947 */ /* 0x000fea0003800000 */
[----:B------:R-:W-:Y:S01]  /*29b0*/  DFMA R14, R20, -R22, R14 ;  /* 0x80000016140e722b */ /* 0x000fe2000000000e */
[----:B------:R-:W-:-:S09]  /*29c0*/  IMAD.MOV.U32 R10, RZ, RZ, RZ ;  /* 0x000000ffff0a7224 */ /* 0x000fd200078e00ff */
[C---:B------:R-:W-:Y:S02]  /*29d0*/  FSETP.NEU.AND P0, PT, R15.reuse, RZ, PT ;  /* 0x000000ff0f00720b */ /* 0x040fe40003f0d000 */
[----:B------:R-:W-:-:S04]  /*29e0*/  LOP3.LUT R19, R15, 0x80000000, R11, 0x48, !PT ;  /* 0x800000000f137812 */ /* 0x000fc800078e480b */
[----:B------:R-:W-:-:S07]  /*29f0*/  LOP3.LUT R11, R19, R9, RZ, 0xfc, !PT ;  /* 0x00000009130b7212 */ /* 0x000fce00078efcff */
[----:B------:R-:W-:Y:S05]  /*2a00*/  @!P0 BRA `(.L_x_34) ;  /* 0x00000000007c8947 */ /* 0x000fea0003800000 */
[----:B------:R-:W-:Y:S01]  /*2a10*/  IADD3 R9, PT, PT, -R18, RZ, RZ ;  /* 0x000000ff12097210 */ /* 0x000fe20007ffe1ff */
[----:B------:R-:W-:Y:S01]  /*2a20*/  IMAD.MOV.U32 R8, RZ, RZ, RZ ;  /* 0x000000ffff087224 */ /* 0x000fe200078e00ff */
[----:B------:R-:W-:-:S05]  /*2a30*/  DMUL.RP R10, R20, R10 ;  /* 0x0000000a140a7228 */ /* 0x000fca0000008000 */
[----:B------:R-:W-:-:S05]  /*2a40*/  DFMA R8, R16, -R8, R20 ;  /* 0x800000081008722b */ /* 0x000fca0000000014 */
[----:B------:R-:W-:Y:S02]  /*2a50*/  LOP3.LUT R19, R11, R19, RZ, 0x3c, !PT ;  /* 0x000000130b137212 */ /* 0x000fe400078e3cff */
[----:B------:R-:W-:-:S04]  /*2a60*/  IADD3 R8, PT, PT, -R18, -0x43300000, RZ ;  /* 0xbcd0000012087810 */ /* 0x000fc80007ffe1ff */
[----:B------:R-:W-:-:S04]  /*2a70*/  FSETP.NEU.AND P0, PT, |R9|, R8, PT ;  /* 0x000000080900720b */ /* 0x000fc80003f0d200 */
[----:B------:R-:W-:Y:S02]  /*2a80*/  FSEL R16, R10, R16, !P0 ;  /* 0x000000100a107208 */ /* 0x000fe40004000000 */
[----:B------:R-:W-:Y:S01]  /*2a90*/  FSEL R17, R19, R17, !P0 ;  /* 0x0000001113117208 */ /* 0x000fe20004000000 */
[----:B------:R-:W-:Y:S06]  /*2aa0*/  BRA `(.L_x_34) ;  /* 0x0000000000547947 */ /* 0x000fec0003800000 */
.L_x_33:
[----:B------:R-:W-:-:S14]  /*2ab0*/  DSETP.NAN.AND P0, PT, R8, R8, PT ;  /* 0x000000080800722a */ /* 0x000fdc0003f08000 */
[----:B------:R-:W-:Y:S05]  /*2ac0*/  @P0 BRA `(.L_x_35) ;  /* 0x0000000000440947 */ /* 0x000fea0003800000 */
[----:B------:R-:W-:-:S14]  /*2ad0*/  DSETP.NAN.AND P0, PT, R10, R10, PT ;  /* 0x0000000a0a00722a */ /* 0x000fdc0003f08000 */
[----:B------:R-:W-:Y:S05]  /*2ae0*/  @P0 BRA `(.L_x_36) ;  /* 0x0000000000300947 */ /* 0x000fea0003800000 */
[----:B------:R-:W-:Y:S01]  /*2af0*/  ISETP.NE.AND P0, PT, R18, R29, PT ;  /* 0x0000001d1200720c */ /* 0x000fe20003f05270 */
[----:B------:R-:W-:Y:S01]  /*2b00*/  IMAD.MOV.U32 R16, RZ, RZ, 0x0 ;  /* 0x00000000ff107424 */ /* 0x000fe200078e00ff */
[----:B------:R-:W-:-:S11]  /*2b10*/  MOV R17, 0xfff80000 ;  /* 0xfff8000000117802 */ /* 0x000fd60000000f00 */
[----:B------:R-:W-:Y:S05]  /*2b20*/  @!P0 BRA `(.L_x_34) ;  /* 0x0000000000348947 */ /* 0x000fea0003800000 */
[----:B------:R-:W-:Y:S02]  /*2b30*/  ISETP.NE.AND P0, PT, R18, 0x7ff00000, PT ;  /* 0x7ff000001200780c */ /* 0x000fe40003f05270 */
[----:B------:R-:W-:Y:S02]  /*2b40*/  LOP3.LUT R17, R9, 0x80000000, R11, 0x48, !PT ;  /* 0x8000000009117812 */ /* 0x000fe400078e480b */
[----:B------:R-:W-:-:S13]  /*2b50*/  ISETP.EQ.OR P0, PT, R29, RZ, !P0 ;  /* 0x000000ff1d00720c */ /* 0x000fda0004702670 */
[----:B------:R-:W-:Y:S01]  /*2b60*/  @P0 LOP3.LUT R8, R17, 0x7ff00000, RZ, 0xfc, !PT ;  /* 0x7ff0000011080812 */ /* 0x000fe200078efcff */
[----:B------:R-:W-:Y:S02]  /*2b70*/  @!P0 IMAD.MOV.U32 R16, RZ, RZ, RZ ;  /* 0x000000ffff108224 */ /* 0x000fe400078e00ff */
[----:B------:R-:W-:Y:S01]  /*2b80*/  @P0 IMAD.MOV.U32 R16, RZ, RZ, RZ ;  /* 0x000000ffff100224 */ /* 0x000fe200078e00ff */
[----:B------:R-:W-:Y:S01]  /*2b90*/  @P0 MOV R17, R8 ;  /* 0x0000000800110202 */ /* 0x000fe20000000f00 */
[----:B------:R-:W-:Y:S06]  /*2ba0*/  BRA `(.L_x_34) ;  /* 0x0000000000147947 */ /* 0x000fec0003800000 */
.L_x_36:
[----:B------:R-:W-:Y:S01]  /*2bb0*/  LOP3.LUT R17, R11, 0x80000, RZ, 0xfc, !PT ;  /* 0x000800000b117812 */ /* 0x000fe200078efcff */
[----:B------:R-:W-:Y:S01]  /*2bc0*/  IMAD.MOV.U32 R16, RZ, RZ, R10 ;  /* 0x000000ffff107224 */ /* 0x000fe200078e000a */
[----:B------:R-:W-:Y:S06]  /*2bd0*/  BRA `(.L_x_34) ;  /* 0x0000000000087947 */ /* 0x000fec0003800000 */
.L_x_35:
[----:B------:R-:W-:Y:S01]  /*2be0*/  LOP3.LUT R17, R9, 0x80000, RZ, 0xfc, !PT ;  /* 0x0008000009117812 */ /* 0x000fe200078efcff */
[----:B------:R-:W-:-:S07]  /*2bf0*/  IMAD.MOV.U32 R16, RZ, RZ, R8 ;  /* 0x000000ffff107224 */ /* 0x000fce00078e0008 */
.L_x_34:
[----:B------:R-:W-:Y:S05]  /*2c00*/  BSYNC.RECONVERGENT B2 ;  /* 0x0000000000027941 */ /* 0x000fea0003800200 */
.L_x_32:
[----:B------:R-:W-:Y:S01]  /*2c10*/  MOV R8, R24 ;  /* 0x0000001800087202 */ /* 0x000fe20000000f00 */
[----:B------:R-:W-:-:S04]  /*2c20*/  IMAD.MOV.U32 R9, RZ, RZ, 0x0 ;  /* 0x00000000ff097424 */ /* 0x000fc800078e00ff */
[----:B------:R-:W-:Y:S05]  /*2c30*/  RET.REL.NODEC R8 `(_Z40knapsack_simulated_annealing_CUDA_kerneliiiiPiP4itemPbS2_S_) ;  /* 0xffffffd008f07950 */ /* 0x000fea0003c3ffff */
        .weak           $__internal_1_$__cuda_sm20_rem_u64
        .type           $__internal_1_$__cuda_sm20_rem_u64,@function
        .size           $__internal_1_$__cuda_sm20_rem_u64,(.L_x_39 - $__internal_1_$__cuda_sm20_rem_u64)
$__internal_1_$__cuda_sm20_rem_u64:
[----:B------:R-:W0:Y:S01]  /*2c40*/  LDCU UR5, c[0x0][0x380] ;  /* 0x00007000ff0577ac */ /* 0x000e220008000800 */
[----:B------:R-:W-:Y:S01]  /*2c50*/  MOV R17, R15 ;  /* 0x0000000f00117202 */ /* 0x000fe20000000f00 */
[----:B0-----:R-:W-:-:S06]  /*2c60*/  IMAD.U32 R16, RZ, RZ, UR5 ;  /* 0x00000005ff107e24 */ /* 0x001fcc000f8e00ff */
[----:B------:R-:W0:Y:S08]  /*2c70*/  I2F.U64.RP R16, R16 ;  /* 0x0000001000107312 */ /* 0x000e300000309000 */
[----:B0-----:R-:W0:Y:S02]  /*2c80*/  MUFU.RCP R8, R16 ;  /* 0x0000001000087308 */ /* 0x001e240000001000 */
[----:B0-----:R-:W-:-:S06]  /*2c90*/  VIADD R8, R8, 0x1ffffffe ;  /* 0x1ffffffe08087836 */ /* 0x001fcc0000000000 */
[----:B------:R-:W0:Y:S02]  /*2ca0*/  F2I.U64.TRUNC R8, R8 ;  /* 0x0000000800087311 */ /* 0x000e24000020d800 */
[----:B0-----:R-:W-:-:S04]  /*2cb0*/  IMAD.WIDE.U32 R10, R8, UR5, RZ ;  /* 0x00000005080a7c25 */ /* 0x001fc8000f8e00ff */
[----:B------:R-:W-:Y:S01]  /*2cc0*/  IMAD R11, R8, R15, R11 ;  /* 0x0000000f080b7224 */ /* 0x000fe200078e020b */
[----:B------:R-:W-:-:S03]  /*2cd0*/  IADD3 R19, P0, PT, RZ, -R10, RZ ;  /* 0x8000000aff137210 */ /* 0x000fc60007f1e0ff */
[----:B------:R-:W-:Y:S02]  /*2ce0*/  IMAD R11, R9, UR5, R11 ;  /* 0x00000005090b7c24 */ /* 0x000fe4000f8e020b */
[----:B------:R-:W-:-:S04]  /*2cf0*/  IMAD.HI.U32 R10, R8, R19, RZ ;  /* 0x00000013080a7227 */ /* 0x000fc800078e00ff */
[----:B------:R-:W-:Y:S01]  /*2d00*/  IMAD.X R21, RZ, RZ, ~R11, P0 ;  /* 0x000000ffff157224 */ /* 0x000fe200000e0e0b */
[----:B------:R-:W-:-:S03]  /*2d10*/  MOV R11, R8 ;  /* 0x00000008000b7202 */ /* 0x000fc60000000f00 */
[-C--:B------:R-:W-:Y:S02]  /*2d20*/  IMAD R17, R9, R21.reuse, RZ ;  /* 0x0000001509117224 */ /* 0x080fe400078e02ff */
[----:B------:R-:W-:-:S04]  /*2d30*/  IMAD.WIDE.U32 R10, P0, R8, R21, R10 ;  /* 0x00000015080a7225 */ /* 0x000fc8000780000a */
[----:B------:R-:W-:-:S04]  /*2d40*/  IMAD.HI.U32 R21, R9, R21, RZ ;  /* 0x0000001509157227 */ /* 0x000fc800078e00ff */
[----:B------:R-:W-:-:S05]  /*2d50*/  IMAD.HI.U32 R10, P1, R9, R19, R10 ;  /* 0x00000013090a7227 */ /* 0x000fca000782000a */
[----:B------:R-:W-:Y:S01]  /*2d60*/  IADD3 R11, P3, PT, R17, R10, RZ ;  /* 0x0000000a110b7210 */ /* 0x000fe20007f7e0ff */
[----:B------:R-:W-:-:S04]  /*2d70*/  IMAD.X R10, R21, 0x1, R9, P0 ;  /* 0x00000001150a7824 */ /* 0x000fc800000e0609 */
[----:B------:R-:W-:Y:S01]  /*2d80*/  IMAD.WIDE.U32 R8, R11, UR5, RZ ;  /* 0x000000050b087c25 */ /* 0x000fe2000f8e00ff */
[----:B------:R-:W-:-:S03]  /*2d90*/  IADD3.X R17, PT, PT, RZ, RZ, R10, P3, P1 ;  /* 0x000000ffff117210 */ /* 0x000fc60001fe240a */
[----:B------:R-:W-:Y:S01]  /*2da0*/  IMAD R10, R11, R15, R9 ;  /* 0x0000000f0b0a7224 */ /* 0x000fe200078e0209 */
[----:B------:R-:W-:-:S03]  /*2db0*/  IADD3 R9, P0, PT, RZ, -R8, RZ ;  /* 0x80000008ff097210 */ /* 0x000fc60007f1e0ff */
[----:B------:R-:W-:Y:S02]  /*2dc0*/  IMAD R8, R17, UR5, R10 ;  /* 0x0000000511087c24 */ /* 0x000fe4000f8e020a */
[----:B------:R-:W-:-:S03]  /*2dd0*/  IMAD.HI.U32 R10, R11, R9, RZ ;  /* 0x000000090b0a7227 */ /* 0x000fc600078e00ff */
[----:B------:R-:W-:-:S05]  /*2de0*/  IADD3.X R8, PT, PT, RZ, ~R8, RZ, P0, !PT ;  /* 0x80000008ff087210 */ /* 0x000fca00007fe4ff */
[----:B------:R-:W-:-:S04]  /*2df0*/  IMAD.WIDE.U32 R10, P0, R11, R8, R10 ;  /* 0x000000080b0a7225 */ /* 0x000fc8000780000a */
[C---:B------:R-:W-:Y:S02]  /*2e00*/  IMAD R16, R17.reuse, R8, RZ ;  /* 0x0000000811107224 */ /* 0x040fe400078e02ff */
[----:B------:R-:W-:-:S04]  /*2e10*/  IMAD.HI.U32 R11, P1, R17, R9, R10 ;  /* 0x00000009110b7227 */ /* 0x000fc8000782000a */
[----:B------:R-:W-:Y:S02]  /*2e20*/  HFMA2 R9, -RZ, RZ, 0, 0 ;  /* 0x00000000ff097431 */ /* 0x000fe400000001ff */
[----:B------:R-:W-:Y:S01]  /*2e30*/  IMAD.HI.U32 R8, R17, R8, RZ ;  /* 0x0000000811087227 */ /* 0x000fe200078e00ff */
[----:B------:R-:W-:-:S03]  /*2e40*/  IADD3 R11, P3, PT, R16, R11, RZ ;  /* 0x0000000b100b7210 */ /* 0x000fc60007f7e0ff */
[----:B------:R-:W-:Y:S02]  /*2e50*/  IMAD.X R17, R8, 0x1, R17, P0 ;  /* 0x0000000108117824 */ /* 0x000fe400000e0611 */
[----:B------:R-:W-:-:S03]  /*2e60*/  IMAD.HI.U32 R8, R11, R13, RZ ;  /* 0x0000000d0b087227 */ /* 0x000fc600078e00ff */
[----:B------:R-:W-:Y:S01]  /*2e70*/  IADD3.X R17, PT, PT, RZ, RZ, R17, P3, P1 ;  /* 0x000000ffff117210 */ /* 0x000fe20001fe2411 */
[----:B------:R-:W-:-:S04]  /*2e80*/  IMAD.WIDE.U32 R8, R11, R14, R8 ;  /* 0x0000000e0b087225 */ /* 0x000fc800078e0008 */
[C---:B------:R-:W-:Y:S02]  /*2e90*/  IMAD R11, R17.reuse, R14, RZ ;  /* 0x0000000e110b7224 */ /* 0x040fe400078e02ff */
[----:B------:R-:W-:-:S04]  /*2ea0*/  IMAD.HI.U32 R8, P0, R17, R13, R8 ;  /* 0x0000000d11087227 */ /* 0x000fc80007800008 */
[----:B------:R-:W-:Y:S01]  /*2eb0*/  IMAD.HI.U32 R10, R17, R14, RZ ;  /* 0x0000000e110a7227 */ /* 0x000fe200078e00ff */
[----:B------:R-:W-:-:S03]  /*2ec0*/  IADD3 R11, P1, PT, R11, R8, RZ ;  /* 0x000000080b0b7210 */ /* 0x000fc60007f3e0ff */
[----:B------:R-:W-:Y:S02]  /*2ed0*/  IMAD.X R10, RZ, RZ, R10, P0 ;  /* 0x000000ffff0a7224 */ /* 0x000fe400000e060a */
[----:B------:R-:W-:-:S03]  /*2ee0*/  IMAD.WIDE.U32 R8, R11, UR5, RZ ;  /* 0x000000050b087c25 */ /* 0x000fc6000f8e00ff */
[----:B------:R-:W-:Y:S01]  /*2ef0*/  IADD3.X R10, PT, PT, RZ, R10, RZ, P1, !PT ;  /* 0x0000000aff0a7210 */ /* 0x000fe20000ffe4ff */
[----:B------:R-:W-:Y:S01]  /*2f00*/  IMAD R11, R11, R15, R9 ;  /* 0x0000000f0b0b7224 */ /* 0x000fe200078e0209 */
[----:B------:R-:W-:Y:S02]  /*2f10*/  IADD3 R16, P1, PT, -R8, R13, RZ ;  /* 0x0000000d08107210 */ /* 0x000fe40007f3e1ff */
[----:B------:R-:W-:Y:S01]  /*2f20*/  MOV R13, 0x0 ;  /* 0x00000000000d7802 */ /* 0x000fe20000000f00 */
[----:B------:R-:W-:Y:S01]  /*2f30*/  IMAD R11, R10, UR5, R11 ;  /* 0x000000050a0b7c24 */ /* 0x000fe2000f8e020b */
[----:B------:R-:W-:-:S03]  /*2f40*/  ISETP.GE.U32.AND P0, PT, R16, UR5, PT ;  /* 0x0000000510007c0c */ /* 0x000fc6000bf06070 */
[----:B------:R-:W-:Y:S01]  /*2f50*/  IMAD.X R14, R14, 0x1, ~R11, P1 ;  /* 0x000000010e0e7824 */ /* 0x000fe200008e0e0b */
[----:B------:R-:W-:-:S04]  /*2f60*/  IADD3 R9, P1, PT, R16, -UR5, RZ ;  /* 0x8000000510097c10 */ /* 0x000fc8000ff3e0ff */
[----:B------:R-:W-:Y:S02]  /*2f70*/  ISETP.GE.U32.AND.EX P0, PT, R14, R15, PT, P0 ;  /* 0x0000000f0e00720c */ /* 0x000fe40003f06100 */
[----:B------:R-:W-:Y:S02]  /*2f80*/  IADD3.X R8, PT, PT, ~R15, R14, RZ, P1, !PT ;  /* 0x0000000e0f087210 */ /* 0x000fe40000ffe5ff */
[----:B------:R-:W-:Y:S02]  /*2f90*/  SEL R9, R9, R16, P0 ;  /* 0x0000001009097207 */ /* 0x000fe40000000000 */
[----:B------:R-:W-:Y:S02]  /*2fa0*/  SEL R8, R8, R14, P0 ;  /* 0x0000000e08087207 */ /* 0x000fe40000000000 */
[----:B------:R-:W-:Y:S02]  /*2fb0*/  ISETP.GE.U32.AND P0, PT, R9, UR5, PT ;  /* 0x0000000509007c0c */ /* 0x000fe4000bf06070 */
[----:B------:R-:W-:-:S02]  /*2fc0*/  ISETP.NE.U32.AND P1, PT, RZ, UR5, PT ;  /* 0x00000005ff007c0c */ /* 0x000fc4000bf25070 */
[----:B------:R-:W-:Y:S02]  /*2fd0*/  ISETP.GE.U32.AND.EX P0, PT, R8, R15, PT, P0 ;  /* 0x0000000f0800720c */ /* 0x000fe40003f06100 */
[----:B------:R-:W-:-:S11]  /*2fe0*/  ISETP.NE.AND.EX P1, PT, R15, RZ, PT, P1 ;  /* 0x000000ff0f00720c */ /* 0x000fd60003f25310 */
[----:B------:R-:W-:-:S05]  /*2ff0*/  @P0 VIADD R9, R9, -UR5 ;  /* 0x8000000509090c36 */ /* 0x000fca0008000000 */
[----:B------:R-:W-:Y:S01]  /*3000*/  SEL R9, R9, 0xffffffff, P1 ;  /* 0xffffffff09097807 */ /* 0x000fe20000800000 */
[----:B------:R-:W-:Y:S06]  /*3010*/  RET.REL.NODEC R12 `(_Z40knapsack_simulated_annealing_CUDA_kerneliiiiPiP4itemPbS2_S_) ;  /* 0xffffffcc0cf87950 */ /* 0x000fec0003c3ffff */
.L_x_37:
[----:B------:R-:W-:-:S00]  /*3020*/  BRA `(.L_x_37) ;  /* 0xfffffffc00fc7947 */ /* 0x000fc0000383ffff */
[----:B------:R-:W-:-:S00]  /*3030*/  NOP ;  /* 0x0000000000007918 */ /* 0x000fc00000000000 */
        /* <DEDUP_REMOVED lines=12> */
.L_x_39:


//--------------------- .nv.shared.reserved.0     --------------------------
	.section	.nv.shared.reserved.0,"aw",@nobits
	.weak		__nv_reservedSMEM_offset_0_alias
	.size		__nv_reservedSMEM_offset_0_alias, 0, 64
	.other		__nv_reservedSMEM_offset_0_alias,@"STO_CUDA_RESERVED_SHARED STV_DEFAULT"
__nv_reservedSMEM_offset_0_alias:
	.zero		0
	.zero		64


//--------------------- .nv.constant0._Z40knapsack_simulated_annealing_CUDA_kerneliiiiPiP4itemPbS2_S_ --------------------------
	.section	.nv.constant0._Z40knapsack_simulated_annealing_CUDA_kerneliiiiPiP4itemPbS2_S_,"a",@progbits
	.sectionflags	@""
	.align	4
.nv.constant0._Z40knapsack_simulated_annealing_CUDA_kerneliiiiPiP4itemPbS2_S_:
	.zero		952


//--------------------- SYMBOLS --------------------------

	.type		.nv.reservedSmem.offset0,@object
	.size		.nv.reservedSmem.offset0,0x4
